	.target	sm_100a

	.elftype	@"ET_EXEC"


//--------------------- .note.nv.tkinfo           --------------------------
	.section	.note.nv.tkinfo,"",@"SHT_NOTE"
	.sectionflags	@"SHF_NOTE_NV_TKINFO"
	.tkinfo
        /*0018*/ 	.word	0x00000002
        /*0030*/ 	.string	""
        /*0030*/ 	.string	"ptxas"
        /*0030*/ 	.string	"Cuda compilation tools, release 13.0, V13.0.88"
        /*0030*/ 	.string	"Build cuda_13.0.r13.0/compiler.36424714_0"
        /*0030*/ 	.string	"-arch sm_100a -m 64 "



//--------------------- .note.nv.cuinfo           --------------------------
	.section	.note.nv.cuinfo,"",@"SHT_NOTE"
	.sectionflags	@"SHF_NOTE_NV_CUINFO"
        /*0018*/ 	.short	0x0002
        /*001a*/ 	.short	0x0064
        /*001c*/ 	.short	0x0082
	.zero		2


//--------------------- .nv.info                  --------------------------
	.section	.nv.info,"",@"SHT_CUDA_INFO"
	.align	4


	//----- nvinfo : EIATTR_REGCOUNT
	.align		4
        /*0000*/ 	.byte	0x04, 0x2f
        /*0002*/ 	.short	(.L_19 - .L_18)
	.align		4
.L_18:
        /*0004*/ 	.word	index@(_ZN7cutlass13device_kernelINS_4gemm6kernel13GemmUniversalIN4cute5tupleIJiiiiEEENS1_10collective13CollectiveMmaINS1_35MainloopSm100TmaUmmaWarpSpecializedILi8ELi2ELi4ENS5_IJNS4_1CILi1EEESB_SB_EEEEENS5_IJNSA_ILi128EEENSA_ILi64EEESE_EEENS_12float_e4m3_tENS5_IJlSB_lEEESH_SI_NS4_8TiledMMAINS4_8MMA_AtomIJNS4_10MMA_TraitsINS4_19SM100_MMA_F8F6F4_SSEJSH_SH_fSE_SF_NS4_17integral_constantINS4_4UMMA5MajorELSP_0EEESQ_NSN_INSO_7ScaleInELSR_0EEESS_EEEEEENS4_6LayoutISC_NS5_IJNSA_ILi0EEESW_SW_EEEEENS5_IJNS4_10UnderscoreESZ_SZ_EEEEENS4_13SM90_TMA_LOADENS4_14ComposedLayoutINS4_7SwizzleILi3ELi4ELi3EEENS4_18smem_ptr_flag_bitsILi8EEENSV_INS5_IJNSA_ILi8EEESE_EEENS5_IJSE_SB_EEEEEEEvNS4_8identityES12_S1C_vS1D_EENS_8epilogue10collective18CollectiveEpilogueINS1F_23Sm100TmaWarpSpecializedILi1ELi1ELi64ELb0ELb0EEEJSG_NS5_IJNSV_ISE_SB_EENSV_ISF_SB_EEEEESH_SI_SH_SI_NS1F_6fusion15FusionCallbacksIS1J_NS1N_17LinearCombinationISH_fSH_fLNS_15FloatRoundStyleE2EEESG_S1M_JEEENS4_5SM1004TMEM4LOAD26SM100_TMEM_LOAD_32dp32b64xES12_NS13_INS14_ILi2ELi4ELi3EEES17_NSV_INS5_IJS18_SF_EEENS5_IJSF_SB_EEEEEEENS4_39AutoVectorizingCopyWithAssumedAlignmentILi128EEENS4_14SM90_TMA_STOREES21_S23_S23_EEEvvEEEEvNT_6ParamsE)
        /*0008*/ 	.word	0x000000c2


	//----- nvinfo : EIATTR_FRAME_SIZE
	.align		4
.L_19:
        /*000c*/ 	.byte	0x04, 0x11
        /*000e*/ 	.short	(.L_21 - .L_20)
	.align		4
.L_20:
        /*0010*/ 	.word	index@($__internal_2_$__cuda_sm10x_tcgen05_guardrail_trap_unallocated_columns_being_dealloced)
        /*0014*/ 	.word	0x00000000


	//----- nvinfo : EIATTR_FRAME_SIZE
	.align		4
.L_21:
        /*0018*/ 	.byte	0x04, 0x11
        /*001a*/ 	.short	(.L_23 - .L_22)
	.align		4
.L_22:
        /*001c*/ 	.word	index@($__internal_1_$__cuda_sm10x_tcgen05_guardrail_trap_phase_invalid_during_alloc)
        /*0020*/ 	.word	0x00000000


	//----- nvinfo : EIATTR_FRAME_SIZE
	.align		4
.L_23:
        /*0024*/ 	.byte	0x04, 0x11
        /*0026*/ 	.short	(.L_25 - .L_24)
	.align		4
.L_24:
        /*0028*/ 	.word	index@($__internal_0_$__cuda_sm10x_tcgen05_guardrail_trap_col_being_dealloced_not_returned_by_alloc)
        /*002c*/ 	.word	0x00000000


	//----- nvinfo : EIATTR_FRAME_SIZE
	.align		4
.L_25:
        /*0030*/ 	.byte	0x04, 0x11
        /*0032*/ 	.short	(.L_27 - .L_26)
	.align		4
.L_26:
        /*0034*/ 	.word	index@(_ZN7cutlass13device_kernelINS_4gemm6kernel13GemmUniversalIN4cute5tupleIJiiiiEEENS1_10collective13CollectiveMmaINS1_35MainloopSm100TmaUmmaWarpSpecializedILi8ELi2ELi4ENS5_IJNS4_1CILi1EEESB_SB_EEEEENS5_IJNSA_ILi128EEENSA_ILi64EEESE_EEENS_12float_e4m3_tENS5_IJlSB_lEEESH_SI_NS4_8TiledMMAINS4_8MMA_AtomIJNS4_10MMA_TraitsINS4_19SM100_MMA_F8F6F4_SSEJSH_SH_fSE_SF_NS4_17integral_constantINS4_4UMMA5MajorELSP_0EEESQ_NSN_INSO_7ScaleInELSR_0EEESS_EEEEEENS4_6LayoutISC_NS5_IJNSA_ILi0EEESW_SW_EEEEENS5_IJNS4_10UnderscoreESZ_SZ_EEEEENS4_13SM90_TMA_LOADENS4_14ComposedLayoutINS4_7SwizzleILi3ELi4ELi3EEENS4_18smem_ptr_flag_bitsILi8EEENSV_INS5_IJNSA_ILi8EEESE_EEENS5_IJSE_SB_EEEEEEEvNS4_8identityES12_S1C_vS1D_EENS_8epilogue10collective18CollectiveEpilogueINS1F_23Sm100TmaWarpSpecializedILi1ELi1ELi64ELb0ELb0EEEJSG_NS5_IJNSV_ISE_SB_EENSV_ISF_SB_EEEEESH_SI_SH_SI_NS1F_6fusion15FusionCallbacksIS1J_NS1N_17LinearCombinationISH_fSH_fLNS_15FloatRoundStyleE2EEESG_S1M_JEEENS4_5SM1004TMEM4LOAD26SM100_TMEM_LOAD_32dp32b64xES12_NS13_INS14_ILi2ELi4ELi3EEES17_NSV_INS5_IJS18_SF_EEENS5_IJSF_SB_EEEEEEENS4_39AutoVectorizingCopyWithAssumedAlignmentILi128EEENS4_14SM90_TMA_STOREES21_S23_S23_EEEvvEEEEvNT_6ParamsE)
        /*0038*/ 	.word	0x00000000


	//----- nvinfo : EIATTR_MIN_STACK_SIZE
	.align		4
.L_27:
        /*003c*/ 	.byte	0x04, 0x12
        /*003e*/ 	.short	(.L_29 - .L_28)
	.align		4
.L_28:
        /*0040*/ 	.word	index@(_ZN7cutlass13device_kernelINS_4gemm6kernel13GemmUniversalIN4cute5tupleIJiiiiEEENS1_10collective13CollectiveMmaINS1_35MainloopSm100TmaUmmaWarpSpecializedILi8ELi2ELi4ENS5_IJNS4_1CILi1EEESB_SB_EEEEENS5_IJNSA_ILi128EEENSA_ILi64EEESE_EEENS_12float_e4m3_tENS5_IJlSB_lEEESH_SI_NS4_8TiledMMAINS4_8MMA_AtomIJNS4_10MMA_TraitsINS4_19SM100_MMA_F8F6F4_SSEJSH_SH_fSE_SF_NS4_17integral_constantINS4_4UMMA5MajorELSP_0EEESQ_NSN_INSO_7ScaleInELSR_0EEESS_EEEEEENS4_6LayoutISC_NS5_IJNSA_ILi0EEESW_SW_EEEEENS5_IJNS4_10UnderscoreESZ_SZ_EEEEENS4_13SM90_TMA_LOADENS4_14ComposedLayoutINS4_7SwizzleILi3ELi4ELi3EEENS4_18smem_ptr_flag_bitsILi8EEENSV_INS5_IJNSA_ILi8EEESE_EEENS5_IJSE_SB_EEEEEEEvNS4_8identityES12_S1C_vS1D_EENS_8epilogue10collective18CollectiveEpilogueINS1F_23Sm100TmaWarpSpecializedILi1ELi1ELi64ELb0ELb0EEEJSG_NS5_IJNSV_ISE_SB_EENSV_ISF_SB_EEEEESH_SI_SH_SI_NS1F_6fusion15FusionCallbacksIS1J_NS1N_17LinearCombinationISH_fSH_fLNS_15FloatRoundStyleE2EEESG_S1M_JEEENS4_5SM1004TMEM4LOAD26SM100_TMEM_LOAD_32dp32b64xES12_NS13_INS14_ILi2ELi4ELi3EEES17_NSV_INS5_IJS18_SF_EEENS5_IJSF_SB_EEEEEEENS4_39AutoVectorizingCopyWithAssumedAlignmentILi128EEENS4_14SM90_TMA_STOREES21_S23_S23_EEEvvEEEEvNT_6ParamsE)
        /*0044*/ 	.word	0x00000000
.L_29:


//--------------------- .nv.compat                --------------------------
	.section	.nv.compat,"",@"SHT_CUDA_COMPAT_INFO"
	.align	4
        /*0000*/ 	.byte	0x02, 0x09, 0x01, 0x00, 0x02, 0x02, 0x02, 0x00, 0x02, 0x05, 0x05, 0x00, 0x03, 0x07, 0x01, 0x01
        /*0010*/ 	.byte	0x02, 0x03, 0x01, 0x00, 0x02, 0x06, 0x01, 0x00, 0x04, 0x0b, 0x08, 0x00, 0x09, 0x00, 0x00, 0x00
        /*0020*/ 	.byte	0x00, 0x00, 0x00, 0x00


//--------------------- .nv.info._ZN7cutlass13device_kernelINS_4gemm6kernel13GemmUniversalIN4cute5tupleIJiiiiEEENS1_10collective13CollectiveMmaINS1_35MainloopSm100TmaUmmaWarpSpecializedILi8ELi2ELi4ENS5_IJNS4_1CILi1EEESB_SB_EEEEENS5_IJNSA_ILi128EEENSA_ILi64EEESE_EEENS_12float_e4m3_tENS5_IJlSB_lEEESH_SI_NS4_8TiledMMAINS4_8MMA_AtomIJNS4_10MMA_TraitsINS4_19SM100_MMA_F8F6F4_SSEJSH_SH_fSE_SF_NS4_17integral_constantINS4_4UMMA5MajorELSP_0EEESQ_NSN_INSO_7ScaleInELSR_0EEESS_EEEEEENS4_6LayoutISC_NS5_IJNSA_ILi0EEESW_SW_EEEEENS5_IJNS4_10UnderscoreESZ_SZ_EEEEENS4_13SM90_TMA_LOADENS4_14ComposedLayoutINS4_7SwizzleILi3ELi4ELi3EEENS4_18smem_ptr_flag_bitsILi8EEENSV_INS5_IJNSA_ILi8EEESE_EEENS5_IJSE_SB_EEEEEEEvNS4_8identityES12_S1C_vS1D_EENS_8epilogue10collective18CollectiveEpilogueINS1F_23Sm100TmaWarpSpecializedILi1ELi1ELi64ELb0ELb0EEEJSG_NS5_IJNSV_ISE_SB_EENSV_ISF_SB_EEEEESH_SI_SH_SI_NS1F_6fusion15FusionCallbacksIS1J_NS1N_17LinearCombinationISH_fSH_fLNS_15FloatRoundStyleE2EEESG_S1M_JEEENS4_5SM1004TMEM4LOAD26SM100_TMEM_LOAD_32dp32b64xES12_NS13_INS14_ILi2ELi4ELi3EEES17_NSV_INS5_IJS18_SF_EEENS5_IJSF_SB_EEEEEEENS4_39AutoVectorizingCopyWithAssumedAlignmentILi128EEENS4_14SM90_TMA_STOREES21_S23_S23_EEEvvEEEEvNT_6ParamsE --------------------------
	.section	.nv.info._ZN7cutlass13device_kernelINS_4gemm6kernel13GemmUniversalIN4cute5tupleIJiiiiEEENS1_10collective13CollectiveMmaINS1_35MainloopSm100TmaUmmaWarpSpecializedILi8ELi2ELi4ENS5_IJNS4_1CILi1EEESB_SB_EEEEENS5_IJNSA_ILi128EEENSA_ILi64EEESE_EEENS_12float_e4m3_tENS5_IJlSB_lEEESH_SI_NS4_8TiledMMAINS4_8MMA_AtomIJNS4_10MMA_TraitsINS4_19SM100_MMA_F8F6F4_SSEJSH_SH_fSE_SF_NS4_17integral_constantINS4_4UMMA5MajorELSP_0EEESQ_NSN_INSO_7ScaleInELSR_0EEESS_EEEEEENS4_6LayoutISC_NS5_IJNSA_ILi0EEESW_SW_EEEEENS5_IJNS4_10UnderscoreESZ_SZ_EEEEENS4_13SM90_TMA_LOADENS4_14ComposedLayoutINS4_7SwizzleILi3ELi4ELi3EEENS4_18smem_ptr_flag_bitsILi8EEENSV_INS5_IJNSA_ILi8EEESE_EEENS5_IJSE_SB_EEEEEEEvNS4_8identityES12_S1C_vS1D_EENS_8epilogue10collective18CollectiveEpilogueINS1F_23Sm100TmaWarpSpecializedILi1ELi1ELi64ELb0ELb0EEEJSG_NS5_IJNSV_ISE_SB_EENSV_ISF_SB_EEEEESH_SI_SH_SI_NS1F_6fusion15FusionCallbacksIS1J_NS1N_17LinearCombinationISH_fSH_fLNS_15FloatRoundStyleE2EEESG_S1M_JEEENS4_5SM1004TMEM4LOAD26SM100_TMEM_LOAD_32dp32b64xES12_NS13_INS14_ILi2ELi4ELi3EEES17_NSV_INS5_IJS18_SF_EEENS5_IJSF_SB_EEEEEEENS4_39AutoVectorizingCopyWithAssumedAlignmentILi128EEENS4_14SM90_TMA_STOREES21_S23_S23_EEEvvEEEEvNT_6ParamsE,"",@"SHT_CUDA_INFO"
	.sectionflags	@""
	.align	4


	//----- nvinfo : EIATTR_CUDA_API_VERSION
	.align		4
        /*0000*/ 	.byte	0x04, 0x37
        /*0002*/ 	.short	(.L_31 - .L_30)
.L_30:
        /*0004*/ 	.word	0x00000082


	//----- nvinfo : EIATTR_KPARAM_INFO
	.align		4
.L_31:
        /*0008*/ 	.byte	0x04, 0x17
        /*000a*/ 	.short	(.L_33 - .L_32)
.L_32:
        /*000c*/ 	.word	0x00000000
        /*0010*/ 	.short	0x0000
        /*0012*/ 	.short	0x0000
        /*0014*/ 	.byte	0x00, 0xf0, 0x01, 0x20


	//----- nvinfo : EIATTR_AT_ENTRY_FRAGMENTS
	.align		4
.L_33:
        /*0018*/ 	.byte	0x04, 0x4f
        /*001a*/ 	.short	(.L_35 - .L_34)


	//   ....[0]....
.L_34:
        /*001c*/ 	.word	0x00000006


	//----- nvinfo : EIATTR_RESERVED_SMEM_USED
	.align		4
.L_35:
        /*0020*/ 	.byte	0x01, 0x41
	.zero		2


	//----- nvinfo : EIATTR_SPARSE_MMA_MASK
	.align		4
        /*0024*/ 	.byte	0x03, 0x50
        /*0026*/ 	.short	0x0000


	//----- nvinfo : EIATTR_TCGEN05_1CTA_USED
	.align		4
        /*0028*/ 	.byte	0x01, 0x51
	.zero		2


	//----- nvinfo : EIATTR_MAXREG_COUNT
	.align		4
        /*002c*/ 	.byte	0x03, 0x1b
        /*002e*/ 	.short	0x00ff


	//----- nvinfo : EIATTR_NUM_BARRIERS
	.align		4
        /*0030*/ 	.byte	0x02, 0x4c
        /*0032*/ 	.byte	0x07
	.zero		1


	//----- nvinfo : EIATTR_EXTERNS
	.align		4
        /*0034*/ 	.byte	0x04, 0x0f
        /*0036*/ 	.short	(.L_37 - .L_36)


	//   ....[0]....
	.align		4
.L_36:
        /*0038*/ 	.word	index@(__assertfail)


	//----- nvinfo : EIATTR_MERCURY_ISA_VERSION
	.align		4
.L_37:
        /*003c*/ 	.byte	0x03, 0x5f
        /*003e*/ 	.short	0x0101


	//----- nvinfo : EIATTR_INT_WARP_WIDE_INSTR_OFFSETS
	.align		4
        /*0040*/ 	.byte	0x04, 0x31
        /*0042*/ 	.short	(.L_39 - .L_38)


	//   ....[0]....
.L_38:
        /*0044*/ 	.word	0x00001e00


	//   ....[1]....
        /*0048*/ 	.word	0x00003a90


	//   ....[2]....
        /*004c*/ 	.word	0x00003ab0


	//   ....[3]....
        /*0050*/ 	.word	0x00003ae0


	//   ....[4]....
        /*0054*/ 	.word	0x000044f0


	//   ....[5]....
        /*0058*/ 	.word	0x000045e0


	//----- nvinfo : EIATTR_COOP_GROUP_MASK_REGIDS
	.align		4
.L_39:
        /*005c*/ 	.byte	0x04, 0x29
        /*005e*/ 	.short	(.L_41 - .L_40)


	//   ....[0]....
.L_40:
        /*0060*/ 	.word	0xffffffff


	//   ....[1]....
        /*0064*/ 	.word	0xffffffff


	//   ....[2]....
        /*0068*/ 	.word	0xffffffff


	//   ....[3]....
        /*006c*/ 	.word	0xffffffff


	//   ....[4]....
        /*0070*/ 	.word	0xffffffff


	//   ....[5]....
        /*0074*/ 	.word	0xffffffff


	//   ....[6]....
        /*0078*/ 	.word	0xffffffff


	//   ....[7]....
        /*007c*/ 	.word	0xffffffff


	//   ....[8]....
        /*0080*/ 	.word	0xffffffff


	//   ....[9]....
        /*0084*/ 	.word	0xffffffff


	//   ....[10]....
        /*0088*/ 	.word	0xffffffff


	//   ....[11]....
        /*008c*/ 	.word	0xffffffff


	//   ....[12]....
        /*0090*/ 	.word	0xffffffff


	//----- nvinfo : EIATTR_COOP_GROUP_INSTR_OFFSETS
	.align		4
.L_41:
        /*0094*/ 	.byte	0x04, 0x28
        /*0096*/ 	.short	(.L_43 - .L_42)


	//   ....[0]....
.L_42:
        /*0098*/ 	.word	0x00000090


	//   ....[1]....
        /*009c*/ 	.word	0x000004d0


	//   ....[2]....
        /*00a0*/ 	.word	0x000006c0


	//   ....[3]....
        /*00a4*/ 	.word	0x00000800


	//   ....[4]....
        /*00a8*/ 	.word	0x00000900


	//   ....[5]....
        /*00ac*/ 	.word	0x00000a70


	//   ....[6]....
        /*00b0*/ 	.word	0x00000c10


	//   ....[7]....
        /*00b4*/ 	.word	0x00001ce0


	//   ....[8]....
        /*00b8*/ 	.word	0x00002d00


	//   ....[9]....
        /*00bc*/ 	.word	0x00002f10


	//   ....[10]....
        /*00c0*/ 	.word	0x00002f40


	//   ....[11]....
        /*00c4*/ 	.word	0x00003970


	//   ....[12]....
        /*00c8*/ 	.word	0x00003ba0


	//----- nvinfo : EIATTR_VRC_CTA_INIT_COUNT
	.align		4
.L_43:
        /*00cc*/ 	.byte	0x02, 0x4a
        /*00ce*/ 	.byte	0x80
	.zero		1


	//----- nvinfo : EIATTR_SYSCALL_OFFSETS
	.align		4
        /*00d0*/ 	.byte	0x04, 0x46
        /*00d2*/ 	.short	(.L_45 - .L_44)


	//   ....[0]....
.L_44:
        /*00d4*/ 	.word	0x00004fd0


	//   ....[1]....
        /*00d8*/ 	.word	0x00005110


	//   ....[2]....
        /*00dc*/ 	.word	0x000058b0


	//----- nvinfo : EIATTR_MBARRIER_INSTR_OFFSETS
	.align		4
.L_45:
        /*00e0*/ 	.byte	0x04, 0x39
        /*00e2*/ 	.short	(.L_47 - .L_46)


	//   ....[0]....
.L_46:
        /*00e4*/ 	.word	0x000005b0
        /*00e8*/ 	.word	0x000000ff
        /*00ec*/ 	.word	0x00000000
        /*00f0*/ 	.short	0x0100
        /*00f2*/ 	.byte	0x05
	.zero		1


	//   ....[1]....
        /*00f4*/ 	.word	0x000005c0
        /*00f8*/ 	.word	0x000000ff
        /*00fc*/ 	.word	0x00000040
        /*0100*/ 	.short	0x0100
        /*0102*/ 	.byte	0x05
	.zero		1


	//   ....[2]....
        /*0104*/ 	.word	0x000005d0
        /*0108*/ 	.word	0x000000ff
        /*010c*/ 	.word	0x00000008
        /*0110*/ 	.short	0x0100
        /*0112*/ 	.byte	0x05
	.zero		1


	//   ....[3]....
        /*0114*/ 	.word	0x000005e0
        /*0118*/ 	.word	0x000000ff
        /*011c*/ 	.word	0x00000048
        /*0120*/ 	.short	0x0100
        /*0122*/ 	.byte	0x05
	.zero		1


	//   ....[4]....
        /*0124*/ 	.word	0x000005f0
        /*0128*/ 	.word	0x000000ff
        /*012c*/ 	.word	0x00000010
        /*0130*/ 	.short	0x0100
        /*0132*/ 	.byte	0x05
	.zero		1


	//   ....[5]....
        /*0134*/ 	.word	0x00000600
        /*0138*/ 	.word	0x000000ff
        /*013c*/ 	.word	0x00000050
        /*0140*/ 	.short	0x0100
        /*0142*/ 	.byte	0x05
	.zero		1


	//   ....[6]....
        /*0144*/ 	.word	0x00000610
        /*0148*/ 	.word	0x000000ff
        /*014c*/ 	.word	0x00000018
        /*0150*/ 	.short	0x0100
        /*0152*/ 	.byte	0x05
	.zero		1


	//   ....[7]....
        /*0154*/ 	.word	0x00000620
        /*0158*/ 	.word	0x000000ff
        /*015c*/ 	.word	0x00000058
        /*0160*/ 	.short	0x0100
        /*0162*/ 	.byte	0x05
	.zero		1


	//   ....[8]....
        /*0164*/ 	.word	0x00000630
        /*0168*/ 	.word	0x000000ff
        /*016c*/ 	.word	0x00000020
        /*0170*/ 	.short	0x0100
        /*0172*/ 	.byte	0x05
	.zero		1


	//   ....[9]....
        /*0174*/ 	.word	0x00000640
        /*0178*/ 	.word	0x000000ff
        /*017c*/ 	.word	0x00000060
        /*0180*/ 	.short	0x0100
        /*0182*/ 	.byte	0x05
	.zero		1


	//   ....[10]....
        /*0184*/ 	.word	0x00000650
        /*0188*/ 	.word	0x000000ff
        /*018c*/ 	.word	0x00000028
        /*0190*/ 	.short	0x0100
        /*0192*/ 	.byte	0x05
	.zero		1


	//   ....[11]....
        /*0194*/ 	.word	0x00000660
        /*0198*/ 	.word	0x000000ff
        /*019c*/ 	.word	0x00000068
        /*01a0*/ 	.short	0x0100
        /*01a2*/ 	.byte	0x05
	.zero		1


	//   ....[12]....
        /*01a4*/ 	.word	0x00000670
        /*01a8*/ 	.word	0x000000ff
        /*01ac*/ 	.word	0x00000030
        /*01b0*/ 	.short	0x0100
        /*01b2*/ 	.byte	0x05
	.zero		1


	//   ....[13]....
        /*01b4*/ 	.word	0x00000680
        /*01b8*/ 	.word	0x000000ff
        /*01bc*/ 	.word	0x00000070
        /*01c0*/ 	.short	0x0100
        /*01c2*/ 	.byte	0x05
	.zero		1


	//   ....[14]....
        /*01c4*/ 	.word	0x00000690
        /*01c8*/ 	.word	0x000000ff
        /*01cc*/ 	.word	0x00000038
        /*01d0*/ 	.short	0x0100
        /*01d2*/ 	.byte	0x05
	.zero		1


	//   ....[15]....
        /*01d4*/ 	.word	0x000006a0
        /*01d8*/ 	.word	0x000000ff
        /*01dc*/ 	.word	0x00000078
        /*01e0*/ 	.short	0x0100
        /*01e2*/ 	.byte	0x05
	.zero		1


	//   ....[16]....
        /*01e4*/ 	.word	0x000007d0
        /*01e8*/ 	.word	0x000000ff
        /*01ec*/ 	.word	0x00000080
        /*01f0*/ 	.short	0x0100
        /*01f2*/ 	.byte	0x06
	.zero		1


	//   ....[17]....
        /*01f4*/ 	.word	0x000007e0
        /*01f8*/ 	.word	0x000000ff
        /*01fc*/ 	.word	0x00000088
        /*0200*/ 	.short	0x0100
        /*0202*/ 	.byte	0x06
	.zero		1


	//   ....[18]....
        /*0204*/ 	.word	0x000008d0
        /*0208*/ 	.word	0x000000ff
        /*020c*/ 	.word	0x00000090
        /*0210*/ 	.short	0x0100
        /*0212*/ 	.byte	0x05
	.zero		1


	//   ....[19]....
        /*0214*/ 	.word	0x000008e0
        /*0218*/ 	.word	0x000000ff
        /*021c*/ 	.word	0x00000098
        /*0220*/ 	.short	0x0100
        /*0222*/ 	.byte	0x05
	.zero		1


	//   ....[20]....
        /*0224*/ 	.word	0x00000a20
        /*0228*/ 	.word	0x000000ff
        /*022c*/ 	.word	0x000000a0
        /*0230*/ 	.short	0x0100
        /*0232*/ 	.byte	0x05
	.zero		1


	//   ....[21]....
        /*0234*/ 	.word	0x00000a30
        /*0238*/ 	.word	0x000000ff
        /*023c*/ 	.word	0x000000b0
        /*0240*/ 	.short	0x0100
        /*0242*/ 	.byte	0x05
	.zero		1


	//   ....[22]....
        /*0244*/ 	.word	0x00000a40
        /*0248*/ 	.word	0x000000ff
        /*024c*/ 	.word	0x000000a8
        /*0250*/ 	.short	0x0100
        /*0252*/ 	.byte	0x05
	.zero		1


	//   ....[23]....
        /*0254*/ 	.word	0x00000a50
        /*0258*/ 	.word	0x000000ff
        /*025c*/ 	.word	0x000000b8
        /*0260*/ 	.short	0x0100
        /*0262*/ 	.byte	0x05
	.zero		1


	//   ....[24]....
        /*0264*/ 	.word	0x00000b80
        /*0268*/ 	.word	0x000000ff
        /*026c*/ 	.word	0x000000c0
        /*0270*/ 	.short	0x0100
        /*0272*/ 	.byte	0x06
	.zero		1


	//   ....[25]....
        /*0274*/ 	.word	0x00000b90
        /*0278*/ 	.word	0x000000ff
        /*027c*/ 	.word	0x000000e0
        /*0280*/ 	.short	0x0100
        /*0282*/ 	.byte	0x06
	.zero		1


	//   ....[26]....
        /*0284*/ 	.word	0x00000ba0
        /*0288*/ 	.word	0x000000ff
        /*028c*/ 	.word	0x000000c8
        /*0290*/ 	.short	0x0100
        /*0292*/ 	.byte	0x06
	.zero		1


	//   ....[27]....
        /*0294*/ 	.word	0x00000bb0
        /*0298*/ 	.word	0x000000ff
        /*029c*/ 	.word	0x000000e8
        /*02a0*/ 	.short	0x0100
        /*02a2*/ 	.byte	0x06
	.zero		1


	//   ....[28]....
        /*02a4*/ 	.word	0x00000bc0
        /*02a8*/ 	.word	0x000000ff
        /*02ac*/ 	.word	0x000000d0
        /*02b0*/ 	.short	0x0100
        /*02b2*/ 	.byte	0x06
	.zero		1


	//   ....[29]....
        /*02b4*/ 	.word	0x00000bd0
        /*02b8*/ 	.word	0x000000ff
        /*02bc*/ 	.word	0x000000f0
        /*02c0*/ 	.short	0x0100
        /*02c2*/ 	.byte	0x06
	.zero		1


	//   ....[30]....
        /*02c4*/ 	.word	0x00000be0
        /*02c8*/ 	.word	0x000000ff
        /*02cc*/ 	.word	0x000000d8
        /*02d0*/ 	.short	0x0100
        /*02d2*/ 	.byte	0x06
	.zero		1


	//   ....[31]....
        /*02d4*/ 	.word	0x00000bf0
        /*02d8*/ 	.word	0x000000ff
        /*02dc*/ 	.word	0x000000f8
        /*02e0*/ 	.short	0x0100
        /*02e2*/ 	.byte	0x06
	.zero		1


	//   ....[32]....
        /*02e4*/ 	.word	0x00000ce0
        /*02e8*/ 	.word	0x000000ff
        /*02ec*/ 	.word	0x00000100
        /*02f0*/ 	.short	0x0100
        /*02f2*/ 	.byte	0x05
	.zero		1


	//   ....[33]....
        /*02f4*/ 	.word	0x00000cf0
        /*02f8*/ 	.word	0x000000ff
        /*02fc*/ 	.word	0x00000110
        /*0300*/ 	.short	0x0100
        /*0302*/ 	.byte	0x05
	.zero		1


	//   ....[34]....
        /*0304*/ 	.word	0x00000d00
        /*0308*/ 	.word	0x000000ff
        /*030c*/ 	.word	0x00000108
        /*0310*/ 	.short	0x0100
        /*0312*/ 	.byte	0x05
	.zero		1


	//   ....[35]....
        /*0314*/ 	.word	0x00000d10
        /*0318*/ 	.word	0x000000ff
        /*031c*/ 	.word	0x00000118
        /*0320*/ 	.short	0x0100
        /*0322*/ 	.byte	0x05
	.zero		1


	//   ....[36]....
        /*0324*/ 	.word	0x000015e0
        /*0328*/ 	.word	0x00000003
        /*032c*/ 	.word	0x00000110
        /*0330*/ 	.short	0x010a
        /*0332*/ 	.byte	0xff
	.zero		1


	//   ....[37]....
        /*0334*/ 	.word	0x00001610
        /*0338*/ 	.word	0x00000003
        /*033c*/ 	.word	0x00000100
        /*0340*/ 	.short	0x0101
        /*0342*/ 	.byte	0xff
	.zero		1


	//   ....[38]....
        /*0344*/ 	.word	0x000016e0
        /*0348*/ 	.word	0x000000ff
        /*034c*/ 	.word	0x00000040
        /*0350*/ 	.short	0x010a
        /*0352*/ 	.byte	0x08
	.zero		1


	//   ....[39]....
        /*0354*/ 	.word	0x00001780
        /*0358*/ 	.word	0x000000ff
        /*035c*/ 	.word	0x00000040
        /*0360*/ 	.short	0x010a
        /*0362*/ 	.byte	0x21
	.zero		1


	//   ....[40]....
        /*0364*/ 	.word	0x000018d0
        /*0368*/ 	.word	0x000000ff
        /*036c*/ 	.word	0x00000040
        /*0370*/ 	.short	0x010a
        /*0372*/ 	.byte	0x08
	.zero		1


	//   ....[41]....
        /*0374*/ 	.word	0x000019e0
        /*0378*/ 	.word	0x000000ff
        /*037c*/ 	.word	0x00000098
        /*0380*/ 	.short	0x0101
        /*0382*/ 	.byte	0x04
	.zero		1


	//   ....[42]....
        /*0384*/ 	.word	0x00001a00
        /*0388*/ 	.word	0x000000ff
        /*038c*/ 	.word	0x00000040
        /*0390*/ 	.short	0x010a
        /*0392*/ 	.byte	0x08
	.zero		1


	//   ....[43]....
        /*0394*/ 	.word	0x00001a80
        /*0398*/ 	.word	0x000000ff
        /*039c*/ 	.word	0x00000040
        /*03a0*/ 	.short	0x010a
        /*03a2*/ 	.byte	0x11
	.zero		1


	//   ....[44]....
        /*03a4*/ 	.word	0x00001bd0
        /*03a8*/ 	.word	0x000000ff
        /*03ac*/ 	.word	0x00000040
        /*03b0*/ 	.short	0x010a
        /*03b2*/ 	.byte	0x08
	.zero		1


	//   ....[45]....
        /*03b4*/ 	.word	0x00001d10
        /*03b8*/ 	.word	0x00000002
        /*03bc*/ 	.word	0x000000a0
        /*03c0*/ 	.short	0x010a
        /*03c2*/ 	.byte	0xff
	.zero		1


	//   ....[46]....
        /*03c4*/ 	.word	0x00001dd0
        /*03c8*/ 	.word	0x00000002
        /*03cc*/ 	.word	0x00000000
        /*03d0*/ 	.short	0x0101
        /*03d2*/ 	.byte	0xff
	.zero		1


	//   ....[47]....
        /*03d4*/ 	.word	0x00002330
        /*03d8*/ 	.word	0x000000ff
        /*03dc*/ 	.word	0x00000000
        /*03e0*/ 	.short	0x010a
        /*03e2*/ 	.byte	0x05
	.zero		1


	//   ....[48]....
        /*03e4*/ 	.word	0x000023c0
        /*03e8*/ 	.word	0x000000ff
        /*03ec*/ 	.word	0x00000000
        /*03f0*/ 	.short	0x010a
        /*03f2*/ 	.byte	0x05
	.zero		1


	//   ....[49]....
        /*03f4*/ 	.word	0x00002450
        /*03f8*/ 	.word	0x000000ff
        /*03fc*/ 	.word	0x00000000
        /*0400*/ 	.short	0x010a
        /*0402*/ 	.byte	0x05
	.zero		1


	//   ....[50]....
        /*0404*/ 	.word	0x000024e0
        /*0408*/ 	.word	0x000000ff
        /*040c*/ 	.word	0x00000000
        /*0410*/ 	.short	0x010a
        /*0412*/ 	.byte	0x05
	.zero		1


	//   ....[51]....
        /*0414*/ 	.word	0x00002570
        /*0418*/ 	.word	0x000000ff
        /*041c*/ 	.word	0x00000000
        /*0420*/ 	.short	0x010a
        /*0422*/ 	.byte	0x05
	.zero		1


	//   ....[52]....
        /*0424*/ 	.word	0x00002600
        /*0428*/ 	.word	0x000000ff
        /*042c*/ 	.word	0x00000000
        /*0430*/ 	.short	0x010a
        /*0432*/ 	.byte	0x05
	.zero		1


	//   ....[53]....
        /*0434*/ 	.word	0x00002690
        /*0438*/ 	.word	0x000000ff
        /*043c*/ 	.word	0x00000000
        /*0440*/ 	.short	0x010a
        /*0442*/ 	.byte	0x05
	.zero		1


	//   ....[54]....
        /*0444*/ 	.word	0x00002730
        /*0448*/ 	.word	0x00000000
        /*044c*/ 	.word	0x00000000
        /*0450*/ 	.short	0x010a
        /*0452*/ 	.byte	0xff
	.zero		1


	//   ....[55]....
        /*0454*/ 	.word	0x00002850
        /*0458*/ 	.word	0x00000000
        /*045c*/ 	.word	0x00000100
        /*0460*/ 	.short	0x010a
        /*0462*/ 	.byte	0xff
	.zero		1


	//   ....[56]....
        /*0464*/ 	.word	0x000028b0
        /*0468*/ 	.word	0x00000004
        /*046c*/ 	.word	0x00000000
        /*0470*/ 	.short	0x0101
        /*0472*/ 	.byte	0xff
	.zero		1


	//   ....[57]....
        /*0474*/ 	.word	0x000028d0
        /*0478*/ 	.word	0x000000ff
        /*047c*/ 	.word	0x000000b0
        /*0480*/ 	.short	0x010a
        /*0482*/ 	.byte	0x05
	.zero		1


	//   ....[58]....
        /*0484*/ 	.word	0x000029f0
        /*0488*/ 	.word	0x00000000
        /*048c*/ 	.word	0x000000a0
        /*0490*/ 	.short	0x010a
        /*0492*/ 	.byte	0xff
	.zero		1


	//   ....[59]....
        /*0494*/ 	.word	0x00002b00
        /*0498*/ 	.word	0x00000000
        /*049c*/ 	.word	0x00000000
        /*04a0*/ 	.short	0x0101
        /*04a2*/ 	.byte	0xff
	.zero		1


	//   ....[60]....
        /*04a4*/ 	.word	0x00002b90
        /*04a8*/ 	.word	0x000000ff
        /*04ac*/ 	.word	0x000000b0
        /*04b0*/ 	.short	0x0106
        /*04b2*/ 	.byte	0x05
	.zero		1


	//   ....[61]....
        /*04b4*/ 	.word	0x00002bb0
        /*04b8*/ 	.word	0x000000ff
        /*04bc*/ 	.word	0x000000b0
        /*04c0*/ 	.short	0x010a
        /*04c2*/ 	.byte	0x05
	.zero		1


	//   ....[62]....
        /*04c4*/ 	.word	0x00002c40
        /*04c8*/ 	.word	0x000000ff
        /*04cc*/ 	.word	0x000000b0
        /*04d0*/ 	.short	0x0106
        /*04d2*/ 	.byte	0x04
	.zero		1


	//   ....[63]....
        /*04d4*/ 	.word	0x00002c80
        /*04d8*/ 	.word	0x00000000
        /*04dc*/ 	.word	0x000000b0
        /*04e0*/ 	.short	0x010a
        /*04e2*/ 	.byte	0xff
	.zero		1


	//   ....[64]....
        /*04e4*/ 	.word	0x000031c0
        /*04e8*/ 	.word	0x00000000
        /*04ec*/ 	.word	0x000000a0
        /*04f0*/ 	.short	0x010a
        /*04f2*/ 	.byte	0xff
	.zero		1


	//   ....[65]....
        /*04f4*/ 	.word	0x000032d0
        /*04f8*/ 	.word	0x00000003
        /*04fc*/ 	.word	0x00000000
        /*0500*/ 	.short	0x0101
        /*0502*/ 	.byte	0xff
	.zero		1


	//   ....[66]....
        /*0504*/ 	.word	0x000032e0
        /*0508*/ 	.word	0x000000ff
        /*050c*/ 	.word	0x00000000
        /*0510*/ 	.short	0x010a
        /*0512*/ 	.byte	0x06
	.zero		1


	//   ....[67]....
        /*0514*/ 	.word	0x00003300
        /*0518*/ 	.word	0x000000ff
        /*051c*/ 	.word	0x000000e0
        /*0520*/ 	.short	0x010a
        /*0522*/ 	.byte	0x07
	.zero		1


	//   ....[68]....
        /*0524*/ 	.word	0x000033d0
        /*0528*/ 	.word	0x000000ff
        /*052c*/ 	.word	0x00000000
        /*0530*/ 	.short	0x010a
        /*0532*/ 	.byte	0x06
	.zero		1


	//   ....[69]....
        /*0534*/ 	.word	0x00003500
        /*0538*/ 	.word	0x000000ff
        /*053c*/ 	.word	0x00000000
        /*0540*/ 	.short	0x010a
        /*0542*/ 	.byte	0x1a
	.zero		1


	//   ....[70]....
        /*0544*/ 	.word	0x000037a0
        /*0548*/ 	.word	0x000000ff
        /*054c*/ 	.word	0x00000000
        /*0550*/ 	.short	0x010a
        /*0552*/ 	.byte	0x06
	.zero		1


	//   ....[71]....
        /*0554*/ 	.word	0x00003830
        /*0558*/ 	.word	0x000000ff
        /*055c*/ 	.word	0x00000000
        /*0560*/ 	.short	0x010a
        /*0562*/ 	.byte	0x06
	.zero		1


	//   ....[72]....
        /*0564*/ 	.word	0x000038c0
        /*0568*/ 	.word	0x000000ff
        /*056c*/ 	.word	0x00000000
        /*0570*/ 	.short	0x010a
        /*0572*/ 	.byte	0x06
	.zero		1


	//   ....[73]....
        /*0574*/ 	.word	0x00003950
        /*0578*/ 	.word	0x000000ff
        /*057c*/ 	.word	0x00000000
        /*0580*/ 	.short	0x010a
        /*0582*/ 	.byte	0x07
	.zero		1


	//   ....[74]....
        /*0584*/ 	.word	0x00003d90
        /*0588*/ 	.word	0x00000000
        /*058c*/ 	.word	0x000000a0
        /*0590*/ 	.short	0x010a
        /*0592*/ 	.byte	0xff
	.zero		1


	//   ....[75]....
        /*0594*/ 	.word	0x00003e80
        /*0598*/ 	.word	0x00000000
        /*059c*/ 	.word	0x00000000
        /*05a0*/ 	.short	0x0101
        /*05a2*/ 	.byte	0xff
	.zero		1


	//   ....[76]....
        /*05a4*/ 	.word	0x000041a0
        /*05a8*/ 	.word	0x000000ff
        /*05ac*/ 	.word	0x00000098
        /*05b0*/ 	.short	0x010a
        /*05b2*/ 	.byte	0x06
	.zero		1


	//   ....[77]....
        /*05b4*/ 	.word	0x00004320
        /*05b8*/ 	.word	0x000000ff
        /*05bc*/ 	.word	0x00000088
        /*05c0*/ 	.short	0x010a
        /*05c2*/ 	.byte	0x06
	.zero		1


	//   ....[78]....
        /*05c4*/ 	.word	0x00004650
        /*05c8*/ 	.word	0x000000ff
        /*05cc*/ 	.word	0x00000080
        /*05d0*/ 	.short	0x010b
        /*05d2*/ 	.byte	0x06
	.zero		1


	//   ....[79]....
        /*05d4*/ 	.word	0x00004670
        /*05d8*/ 	.word	0x000000ff
        /*05dc*/ 	.word	0x00000000
        /*05e0*/ 	.short	0x0101
        /*05e2*/ 	.byte	0x25
	.zero		1


	//   ....[80]....
        /*05e4*/ 	.word	0x000046b0
        /*05e8*/ 	.word	0x00000000
        /*05ec*/ 	.word	0x00000088
        /*05f0*/ 	.short	0x010a
        /*05f2*/ 	.byte	0xff
	.zero		1


	//   ....[81]....
        /*05f4*/ 	.word	0x000049e0
        /*05f8*/ 	.word	0x00000000
        /*05fc*/ 	.word	0x000000a0
        /*0600*/ 	.short	0x010a
        /*0602*/ 	.byte	0xff
	.zero		1


	//   ....[82]....
        /*0604*/ 	.word	0x00004af0
        /*0608*/ 	.word	0x00000000
        /*060c*/ 	.word	0x00000000
        /*0610*/ 	.short	0x0101
        /*0612*/ 	.byte	0xff
	.zero		1


	//   ....[83]....
        /*0614*/ 	.word	0x00005490
        /*0618*/ 	.word	0x000000ff
        /*061c*/ 	.word	0x00000080
        /*0620*/ 	.short	0x010a
        /*0622*/ 	.byte	0x2b
	.zero		1


	//   ....[84]....
        /*0624*/ 	.word	0x000054a0
        /*0628*/ 	.word	0x0000009c
        /*062c*/ 	.word	0x000000c0
        /*0630*/ 	.short	0x010a
        /*0632*/ 	.byte	0xff
	.zero		1


	//   ....[85]....
        /*0634*/ 	.word	0x00005630
        /*0638*/ 	.word	0x000000ff
        /*063c*/ 	.word	0x00000080
        /*0640*/ 	.short	0x010a
        /*0642*/ 	.byte	0x2b
	.zero		1


	//   ....[86]....
        /*0644*/ 	.word	0x00005730
        /*0648*/ 	.word	0x000000ff
        /*064c*/ 	.word	0x00000000
        /*0650*/ 	.short	0x0101
        /*0652*/ 	.byte	0x04
	.zero		1


	//   ....[87]....
        /*0654*/ 	.word	0x00005790
        /*0658*/ 	.word	0x0000009c
        /*065c*/ 	.word	0x000000c0
        /*0660*/ 	.short	0x010a
        /*0662*/ 	.byte	0xff
	.zero		1


	//   ....[88]....
        /*0664*/ 	.word	0x00005b50
        /*0668*/ 	.word	0x000000ff
        /*066c*/ 	.word	0x00000000
        /*0670*/ 	.short	0x0101
        /*0672*/ 	.byte	0x05
	.zero		1


	//   ....[89]....
        /*0674*/ 	.word	0x00006c00
        /*0678*/ 	.word	0x00000003
        /*067c*/ 	.word	0x00000110
        /*0680*/ 	.short	0x010a
        /*0682*/ 	.byte	0xff
	.zero		1


	//   ....[90]....
        /*0684*/ 	.word	0x00006c60
        /*0688*/ 	.word	0x00000002
        /*068c*/ 	.word	0x00000040
        /*0690*/ 	.short	0x010a
        /*0692*/ 	.byte	0xff
	.zero		1


	//   ....[91]....
        /*0694*/ 	.word	0x00006cc0
        /*0698*/ 	.word	0x00000002
        /*069c*/ 	.word	0x00000040
        /*06a0*/ 	.short	0x010a
        /*06a2*/ 	.byte	0xff
	.zero		1


	//   ....[92]....
        /*06a4*/ 	.word	0x00006d10
        /*06a8*/ 	.word	0x00000002
        /*06ac*/ 	.word	0x000000a0
        /*06b0*/ 	.short	0x010a
        /*06b2*/ 	.byte	0xff
	.zero		1


	//   ....[93]....
        /*06b4*/ 	.word	0x00006d70
        /*06b8*/ 	.word	0x00000000
        /*06bc*/ 	.word	0x00000000
        /*06c0*/ 	.short	0x010a
        /*06c2*/ 	.byte	0xff
	.zero		1


	//   ....[94]....
        /*06c4*/ 	.word	0x00006dd0
        /*06c8*/ 	.word	0x00000000
        /*06cc*/ 	.word	0x00000000
        /*06d0*/ 	.short	0x010a
        /*06d2*/ 	.byte	0xff
	.zero		1


	//   ....[95]....
        /*06d4*/ 	.word	0x00006e30
        /*06d8*/ 	.word	0x00000000
        /*06dc*/ 	.word	0x00000000
        /*06e0*/ 	.short	0x010a
        /*06e2*/ 	.byte	0xff
	.zero		1


	//   ....[96]....
        /*06e4*/ 	.word	0x00006e90
        /*06e8*/ 	.word	0x00000000
        /*06ec*/ 	.word	0x00000000
        /*06f0*/ 	.short	0x010a
        /*06f2*/ 	.byte	0xff
	.zero		1


	//   ....[97]....
        /*06f4*/ 	.word	0x00006ef0
        /*06f8*/ 	.word	0x00000000
        /*06fc*/ 	.word	0x00000000
        /*0700*/ 	.short	0x010a
        /*0702*/ 	.byte	0xff
	.zero		1


	//   ....[98]....
        /*0704*/ 	.word	0x00006f50
        /*0708*/ 	.word	0x00000000
        /*070c*/ 	.word	0x00000000
        /*0710*/ 	.short	0x010a
        /*0712*/ 	.byte	0xff
	.zero		1


	//   ....[99]....
        /*0714*/ 	.word	0x00006fb0
        /*0718*/ 	.word	0x00000000
        /*071c*/ 	.word	0x00000000
        /*0720*/ 	.short	0x010a
        /*0722*/ 	.byte	0xff
	.zero		1


	//   ....[100]....
        /*0724*/ 	.word	0x00007000
        /*0728*/ 	.word	0x00000000
        /*072c*/ 	.word	0x00000100
        /*0730*/ 	.short	0x010a
        /*0732*/ 	.byte	0xff
	.zero		1


	//   ....[101]....
        /*0734*/ 	.word	0x00007060
        /*0738*/ 	.word	0x00000000
        /*073c*/ 	.word	0x000000b0
        /*0740*/ 	.short	0x010a
        /*0742*/ 	.byte	0xff
	.zero		1


	//   ....[102]....
        /*0744*/ 	.word	0x000070b0
        /*0748*/ 	.word	0x00000000
        /*074c*/ 	.word	0x000000a0
        /*0750*/ 	.short	0x010a
        /*0752*/ 	.byte	0xff
	.zero		1


	//   ....[103]....
        /*0754*/ 	.word	0x00007110
        /*0758*/ 	.word	0x00000000
        /*075c*/ 	.word	0x000000b0
        /*0760*/ 	.short	0x010a
        /*0762*/ 	.byte	0xff
	.zero		1


	//   ....[104]....
        /*0764*/ 	.word	0x00007160
        /*0768*/ 	.word	0x00000000
        /*076c*/ 	.word	0x000000a0
        /*0770*/ 	.short	0x010a
        /*0772*/ 	.byte	0xff
	.zero		1


	//   ....[105]....
        /*0774*/ 	.word	0x000071c0
        /*0778*/ 	.word	0x00000003
        /*077c*/ 	.word	0x000000e0
        /*0780*/ 	.short	0x010a
        /*0782*/ 	.byte	0xff
	.zero		1


	//   ....[106]....
        /*0784*/ 	.word	0x00007220
        /*0788*/ 	.word	0x00000000
        /*078c*/ 	.word	0x00000000
        /*0790*/ 	.short	0x010a
        /*0792*/ 	.byte	0xff
	.zero		1


	//   ....[107]....
        /*0794*/ 	.word	0x00007280
        /*0798*/ 	.word	0x00000000
        /*079c*/ 	.word	0x00000000
        /*07a0*/ 	.short	0x010a
        /*07a2*/ 	.byte	0xff
	.zero		1


	//   ....[108]....
        /*07a4*/ 	.word	0x000072e0
        /*07a8*/ 	.word	0x00000000
        /*07ac*/ 	.word	0x00000000
        /*07b0*/ 	.short	0x010a
        /*07b2*/ 	.byte	0xff
	.zero		1


	//   ....[109]....
        /*07b4*/ 	.word	0x00007340
        /*07b8*/ 	.word	0x00000000
        /*07bc*/ 	.word	0x00000000
        /*07c0*/ 	.short	0x010a
        /*07c2*/ 	.byte	0xff
	.zero		1


	//   ....[110]....
        /*07c4*/ 	.word	0x000073a0
        /*07c8*/ 	.word	0x00000000
        /*07cc*/ 	.word	0x00000000
        /*07d0*/ 	.short	0x010a
        /*07d2*/ 	.byte	0xff
	.zero		1


	//   ....[111]....
        /*07d4*/ 	.word	0x000073f0
        /*07d8*/ 	.word	0x00000000
        /*07dc*/ 	.word	0x000000a0
        /*07e0*/ 	.short	0x010a
        /*07e2*/ 	.byte	0xff
	.zero		1


	//   ....[112]....
        /*07e4*/ 	.word	0x00007450
        /*07e8*/ 	.word	0x00000000
        /*07ec*/ 	.word	0x00000098
        /*07f0*/ 	.short	0x010a
        /*07f2*/ 	.byte	0xff
	.zero		1


	//   ....[113]....
        /*07f4*/ 	.word	0x000074b0
        /*07f8*/ 	.word	0x00000003
        /*07fc*/ 	.word	0x00000088
        /*0800*/ 	.short	0x010a
        /*0802*/ 	.byte	0xff
	.zero		1


	//   ....[114]....
        /*0804*/ 	.word	0x00007500
        /*0808*/ 	.word	0x00000000
        /*080c*/ 	.word	0x000000a0
        /*0810*/ 	.short	0x010a
        /*0812*/ 	.byte	0xff
	.zero		1


	//   ....[115]....
        /*0814*/ 	.word	0x00007560
        /*0818*/ 	.word	0x00000000
        /*081c*/ 	.word	0x00000080
        /*0820*/ 	.short	0x010a
        /*0822*/ 	.byte	0xff
	.zero		1


	//   ....[116]....
        /*0824*/ 	.word	0x000075b0
        /*0828*/ 	.word	0x0000009c
        /*082c*/ 	.word	0x000000c0
        /*0830*/ 	.short	0x010a
        /*0832*/ 	.byte	0xff
	.zero		1


	//----- nvinfo : EIATTR_NUM_MBARRIERS
	.align		4
.L_47:
        /*0834*/ 	.byte	0x03, 0x38
        /*0836*/ 	.short	0x0024


	//----- nvinfo : EIATTR_EXIT_INSTR_OFFSETS
	.align		4
        /*0838*/ 	.byte	0x04, 0x1c
        /*083a*/ 	.short	(.L_49 - .L_48)


	//   ....[0]....
.L_48:
        /*083c*/ 	.word	0x00002760


	//   ....[1]....
        /*0840*/ 	.word	0x00002c50


	//   ....[2]....
        /*0844*/ 	.word	0x00002cb0


	//   ....[3]....
        /*0848*/ 	.word	0x00003bb0


	//   ....[4]....
        /*084c*/ 	.word	0x000046e0


	//   ....[5]....
        /*0850*/ 	.word	0x00004720


	//   ....[6]....
        /*0854*/ 	.word	0x00006bf0


	//----- nvinfo : EIATTR_MAX_THREADS
	.align		4
.L_49:
        /*0858*/ 	.byte	0x04, 0x05
        /*085a*/ 	.short	(.L_51 - .L_50)
.L_50:
        /*085c*/ 	.word	0x00000100
        /*0860*/ 	.word	0x00000001
        /*0864*/ 	.word	0x00000001


	//----- nvinfo : EIATTR_CRS_STACK_SIZE
	.align		4
.L_51:
        /*0868*/ 	.byte	0x04, 0x1e
        /*086a*/ 	.short	(.L_53 - .L_52)
.L_52:
        /*086c*/ 	.word	0x00000000


	//----- nvinfo : EIATTR_CBANK_PARAM_SIZE
	.align		4
.L_53:
        /*0870*/ 	.byte	0x03, 0x19
        /*0872*/ 	.short	0x0800


	//----- nvinfo : EIATTR_PARAM_CBANK
	.align		4
        /*0874*/ 	.byte	0x04, 0x0a
        /*0876*/ 	.short	(.L_55 - .L_54)
	.align		4
.L_54:
        /*0878*/ 	.word	index@(.nv.constant0._ZN7cutlass13device_kernelINS_4gemm6kernel13GemmUniversalIN4cute5tupleIJiiiiEEENS1_10collective13CollectiveMmaINS1_35MainloopSm100TmaUmmaWarpSpecializedILi8ELi2ELi4ENS5_IJNS4_1CILi1EEESB_SB_EEEEENS5_IJNSA_ILi128EEENSA_ILi64EEESE_EEENS_12float_e4m3_tENS5_IJlSB_lEEESH_SI_NS4_8TiledMMAINS4_8MMA_AtomIJNS4_10MMA_TraitsINS4_19SM100_MMA_F8F6F4_SSEJSH_SH_fSE_SF_NS4_17integral_constantINS4_4UMMA5MajorELSP_0EEESQ_NSN_INSO_7ScaleInELSR_0EEESS_EEEEEENS4_6LayoutISC_NS5_IJNSA_ILi0EEESW_SW_EEEEENS5_IJNS4_10UnderscoreESZ_SZ_EEEEENS4_13SM90_TMA_LOADENS4_14ComposedLayoutINS4_7SwizzleILi3ELi4ELi3EEENS4_18smem_ptr_flag_bitsILi8EEENSV_INS5_IJNSA_ILi8EEESE_EEENS5_IJSE_SB_EEEEEEEvNS4_8identityES12_S1C_vS1D_EENS_8epilogue10collective18CollectiveEpilogueINS1F_23Sm100TmaWarpSpecializedILi1ELi1ELi64ELb0ELb0EEEJSG_NS5_IJNSV_ISE_SB_EENSV_ISF_SB_EEEEESH_SI_SH_SI_NS1F_6fusion15FusionCallbacksIS1J_NS1N_17LinearCombinationISH_fSH_fLNS_15FloatRoundStyleE2EEESG_S1M_JEEENS4_5SM1004TMEM4LOAD26SM100_TMEM_LOAD_32dp32b64xES12_NS13_INS14_ILi2ELi4ELi3EEES17_NSV_INS5_IJS18_SF_EEENS5_IJSF_SB_EEEEEEENS4_39AutoVectorizingCopyWithAssumedAlignmentILi128EEENS4_14SM90_TMA_STOREES21_S23_S23_EEEvvEEEEvNT_6ParamsE)
        /*087c*/ 	.short	0x0380
        /*087e*/ 	.short	0x0800


	//----- nvinfo : EIATTR_SW_WAR
	.align		4
.L_55:
        /*0880*/ 	.byte	0x04, 0x36
        /*0882*/ 	.short	(.L_57 - .L_56)
.L_56:
        /*0884*/ 	.word	0x00000008
.L_57:


//--------------------- .nv.callgraph             --------------------------
	.section	.nv.callgraph,"",@"SHT_CUDA_CALLGRAPH"
	.align	4
	.sectionentsize	8
	.align		4
        /*0000*/ 	.word	0x00000000
	.align		4
        /*0004*/ 	.word	0xffffffff
	.align		4
        /*0008*/ 	.word	index@(_ZN7cutlass13device_kernelINS_4gemm6kernel13GemmUniversalIN4cute5tupleIJiiiiEEENS1_10collective13CollectiveMmaINS1_35MainloopSm100TmaUmmaWarpSpecializedILi8ELi2ELi4ENS5_IJNS4_1CILi1EEESB_SB_EEEEENS5_IJNSA_ILi128EEENSA_ILi64EEESE_EEENS_12float_e4m3_tENS5_IJlSB_lEEESH_SI_NS4_8TiledMMAINS4_8MMA_AtomIJNS4_10MMA_TraitsINS4_19SM100_MMA_F8F6F4_SSEJSH_SH_fSE_SF_NS4_17integral_constantINS4_4UMMA5MajorELSP_0EEESQ_NSN_INSO_7ScaleInELSR_0EEESS_EEEEEENS4_6LayoutISC_NS5_IJNSA_ILi0EEESW_SW_EEEEENS5_IJNS4_10UnderscoreESZ_SZ_EEEEENS4_13SM90_TMA_LOADENS4_14ComposedLayoutINS4_7SwizzleILi3ELi4ELi3EEENS4_18smem_ptr_flag_bitsILi8EEENSV_INS5_IJNSA_ILi8EEESE_EEENS5_IJSE_SB_EEEEEEEvNS4_8identityES12_S1C_vS1D_EENS_8epilogue10collective18CollectiveEpilogueINS1F_23Sm100TmaWarpSpecializedILi1ELi1ELi64ELb0ELb0EEEJSG_NS5_IJNSV_ISE_SB_EENSV_ISF_SB_EEEEESH_SI_SH_SI_NS1F_6fusion15FusionCallbacksIS1J_NS1N_17LinearCombinationISH_fSH_fLNS_15FloatRoundStyleE2EEESG_S1M_JEEENS4_5SM1004TMEM4LOAD26SM100_TMEM_LOAD_32dp32b64xES12_NS13_INS14_ILi2ELi4ELi3EEES17_NSV_INS5_IJS18_SF_EEENS5_IJSF_SB_EEEEEEENS4_39AutoVectorizingCopyWithAssumedAlignmentILi128EEENS4_14SM90_TMA_STOREES21_S23_S23_EEEvvEEEEvNT_6ParamsE)
	.align		4
        /*000c*/ 	.word	index@(__assertfail)
	.align		4
        /*0010*/ 	.word	0x00000000
	.align		4
        /*0014*/ 	.word	0xfffffffe
	.align		4
        /*0018*/ 	.word	0x00000000
	.align		4
        /*001c*/ 	.word	0xfffffffd
	.align		4
        /*0020*/ 	.word	0x00000000
	.align		4
        /*0024*/ 	.word	0xfffffffc


//--------------------- .nv.constant4             --------------------------
	.section	.nv.constant4,"a",@progbits
	.align	8
	.align		8
.nv.constant4:
        /*0000*/ 	.dword	__assertfail
	.align		8
        /*0008*/ 	.dword	__unnamed_1
	.align		8
        /*0010*/ 	.dword	__unnamed_2
	.align		8
        /*0018*/ 	.dword	_ZN39_INTERNAL_849b78aa_4_k_cu_ddccb2b0_70904cuda3std3__45__cpo5beginE
	.align		8
        /*0020*/ 	.dword	_ZN39_INTERNAL_849b78aa_4_k_cu_ddccb2b0_70904cuda3std3__45__cpo3endE
	.align		8
        /*0028*/ 	.dword	_ZN39_INTERNAL_849b78aa_4_k_cu_ddccb2b0_70904cuda3std3__45__cpo6cbeginE
	.align		8
        /*0030*/ 	.dword	_ZN39_INTERNAL_849b78aa_4_k_cu_ddccb2b0_70904cuda3std3__45__cpo4cendE
	.align		8
        /*0038*/ 	.dword	_ZN39_INTERNAL_849b78aa_4_k_cu_ddccb2b0_70904cuda3std3__441_GLOBAL__N__849b78aa_4_k_cu_ddccb2b0_70906ignoreE
	.align		8
        /*0040*/ 	.dword	_ZN39_INTERNAL_849b78aa_4_k_cu_ddccb2b0_70904cuda3std3__419piecewise_constructE
	.align		8
        /*0048*/ 	.dword	_ZN39_INTERNAL_849b78aa_4_k_cu_ddccb2b0_70904cuda3std3__48in_placeE
	.align		8
        /*0050*/ 	.dword	_ZN39_INTERNAL_849b78aa_4_k_cu_ddccb2b0_70904cuda3std6ranges3__45__cpo4swapE
	.align		8
        /*0058*/ 	.dword	_ZN39_INTERNAL_849b78aa_4_k_cu_ddccb2b0_70904cuda3std6ranges3__45__cpo9iter_moveE
	.align		8
        /*0060*/ 	.dword	_ZN39_INTERNAL_849b78aa_4_k_cu_ddccb2b0_70904cute7productE
	.align		8
        /*0068*/ 	.dword	_ZN39_INTERNAL_849b78aa_4_k_cu_ddccb2b0_70904cute1_E
	.align		8
        /*0070*/ 	.dword	$str$25
	.align		8
        /*0078*/ 	.dword	$str$26
	.align		8
        /*0080*/ 	.dword	$str$27
	.align		8
        /*0088*/ 	.dword	$str$28


//--------------------- .text._ZN7cutlass13device_kernelINS_4gemm6kernel13GemmUniversalIN4cute5tupleIJiiiiEEENS1_10collective13CollectiveMmaINS1_35MainloopSm100TmaUmmaWarpSpecializedILi8ELi2ELi4ENS5_IJNS4_1CILi1EEESB_SB_EEEEENS5_IJNSA_ILi128EEENSA_ILi64EEESE_EEENS_12float_e4m3_tENS5_IJlSB_lEEESH_SI_NS4_8TiledMMAINS4_8MMA_AtomIJNS4_10MMA_TraitsINS4_19SM100_MMA_F8F6F4_SSEJSH_SH_fSE_SF_NS4_17integral_constantINS4_4UMMA5MajorELSP_0EEESQ_NSN_INSO_7ScaleInELSR_0EEESS_EEEEEENS4_6LayoutISC_NS5_IJNSA_ILi0EEESW_SW_EEEEENS5_IJNS4_10UnderscoreESZ_SZ_EEEEENS4_13SM90_TMA_LOADENS4_14ComposedLayoutINS4_7SwizzleILi3ELi4ELi3EEENS4_18smem_ptr_flag_bitsILi8EEENSV_INS5_IJNSA_ILi8EEESE_EEENS5_IJSE_SB_EEEEEEEvNS4_8identityES12_S1C_vS1D_EENS_8epilogue10collective18CollectiveEpilogueINS1F_23Sm100TmaWarpSpecializedILi1ELi1ELi64ELb0ELb0EEEJSG_NS5_IJNSV_ISE_SB_EENSV_ISF_SB_EEEEESH_SI_SH_SI_NS1F_6fusion15FusionCallbacksIS1J_NS1N_17LinearCombinationISH_fSH_fLNS_15FloatRoundStyleE2EEESG_S1M_JEEENS4_5SM1004TMEM4LOAD26SM100_TMEM_LOAD_32dp32b64xES12_NS13_INS14_ILi2ELi4ELi3EEES17_NSV_INS5_IJS18_SF_EEENS5_IJSF_SB_EEEEEEENS4_39AutoVectorizingCopyWithAssumedAlignmentILi128EEENS4_14SM90_TMA_STOREES21_S23_S23_EEEvvEEEEvNT_6ParamsE --------------------------
	.section	.text._ZN7cutlass13device_kernelINS_4gemm6kernel13GemmUniversalIN4cute5tupleIJiiiiEEENS1_10collective13CollectiveMmaINS1_35MainloopSm100TmaUmmaWarpSpecializedILi8ELi2ELi4ENS5_IJNS4_1CILi1EEESB_SB_EEEEENS5_IJNSA_ILi128EEENSA_ILi64EEESE_EEENS_12float_e4m3_tENS5_IJlSB_lEEESH_SI_NS4_8TiledMMAINS4_8MMA_AtomIJNS4_10MMA_TraitsINS4_19SM100_MMA_F8F6F4_SSEJSH_SH_fSE_SF_NS4_17integral_constantINS4_4UMMA5MajorELSP_0EEESQ_NSN_INSO_7ScaleInELSR_0EEESS_EEEEEENS4_6LayoutISC_NS5_IJNSA_ILi0EEESW_SW_EEEEENS5_IJNS4_10UnderscoreESZ_SZ_EEEEENS4_13SM90_TMA_LOADENS4_14ComposedLayoutINS4_7SwizzleILi3ELi4ELi3EEENS4_18smem_ptr_flag_bitsILi8EEENSV_INS5_IJNSA_ILi8EEESE_EEENS5_IJSE_SB_EEEEEEEvNS4_8identityES12_S1C_vS1D_EENS_8epilogue10collective18CollectiveEpilogueINS1F_23Sm100TmaWarpSpecializedILi1ELi1ELi64ELb0ELb0EEEJSG_NS5_IJNSV_ISE_SB_EENSV_ISF_SB_EEEEESH_SI_SH_SI_NS1F_6fusion15FusionCallbacksIS1J_NS1N_17LinearCombinationISH_fSH_fLNS_15FloatRoundStyleE2EEESG_S1M_JEEENS4_5SM1004TMEM4LOAD26SM100_TMEM_LOAD_32dp32b64xES12_NS13_INS14_ILi2ELi4ELi3EEES17_NSV_INS5_IJS18_SF_EEENS5_IJSF_SB_EEEEEEENS4_39AutoVectorizingCopyWithAssumedAlignmentILi128EEENS4_14SM90_TMA_STOREES21_S23_S23_EEEvvEEEEvNT_6ParamsE,"ax",@progbits
	.align	128
.text._ZN7cutlass13device_kernelINS_4gemm6kernel13GemmUniversalIN4cute5tupleIJiiiiEEENS1_10collective13CollectiveMmaINS1_35MainloopSm100TmaUmmaWarpSpecializedILi8ELi2ELi4ENS5_IJNS4_1CILi1EEESB_SB_EEEEENS5_IJNSA_ILi128EEENSA_ILi64EEESE_EEENS_12float_e4m3_tENS5_IJlSB_lEEESH_SI_NS4_8TiledMMAINS4_8MMA_AtomIJNS4_10MMA_TraitsINS4_19SM100_MMA_F8F6F4_SSEJSH_SH_fSE_SF_NS4_17integral_constantINS4_4UMMA5MajorELSP_0EEESQ_NSN_INSO_7ScaleInELSR_0EEESS_EEEEEENS4_6LayoutISC_NS5_IJNSA_ILi0EEESW_SW_EEEEENS5_IJNS4_10UnderscoreESZ_SZ_EEEEENS4_13SM90_TMA_LOADENS4_14ComposedLayoutINS4_7SwizzleILi3ELi4ELi3EEENS4_18smem_ptr_flag_bitsILi8EEENSV_INS5_IJNSA_ILi8EEESE_EEENS5_IJSE_SB_EEEEEEEvNS4_8identityES12_S1C_vS1D_EENS_8epilogue10collective18CollectiveEpilogueINS1F_23Sm100TmaWarpSpecializedILi1ELi1ELi64ELb0ELb0EEEJSG_NS5_IJNSV_ISE_SB_EENSV_ISF_SB_EEEEESH_SI_SH_SI_NS1F_6fusion15FusionCallbacksIS1J_NS1N_17LinearCombinationISH_fSH_fLNS_15FloatRoundStyleE2EEESG_S1M_JEEENS4_5SM1004TMEM4LOAD26SM100_TMEM_LOAD_32dp32b64xES12_NS13_INS14_ILi2ELi4ELi3EEES17_NSV_INS5_IJS18_SF_EEENS5_IJSF_SB_EEEEEEENS4_39AutoVectorizingCopyWithAssumedAlignmentILi128EEENS4_14SM90_TMA_STOREES21_S23_S23_EEEvvEEEEvNT_6ParamsE:
        .type           _ZN7cutlass13device_kernelINS_4gemm6kernel13GemmUniversalIN4cute5tupleIJiiiiEEENS1_10collective13CollectiveMmaINS1_35MainloopSm100TmaUmmaWarpSpecializedILi8ELi2ELi4ENS5_IJNS4_1CILi1EEESB_SB_EEEEENS5_IJNSA_ILi128EEENSA_ILi64EEESE_EEENS_12float_e4m3_tENS5_IJlSB_lEEESH_SI_NS4_8TiledMMAINS4_8MMA_AtomIJNS4_10MMA_TraitsINS4_19SM100_MMA_F8F6F4_SSEJSH_SH_fSE_SF_NS4_17integral_constantINS4_4UMMA5MajorELSP_0EEESQ_NSN_INSO_7ScaleInELSR_0EEESS_EEEEEENS4_6LayoutISC_NS5_IJNSA_ILi0EEESW_SW_EEEEENS5_IJNS4_10UnderscoreESZ_SZ_EEEEENS4_13SM90_TMA_LOADENS4_14ComposedLayoutINS4_7SwizzleILi3ELi4ELi3EEENS4_18smem_ptr_flag_bitsILi8EEENSV_INS5_IJNSA_ILi8EEESE_EEENS5_IJSE_SB_EEEEEEEvNS4_8identityES12_S1C_vS1D_EENS_8epilogue10collective18CollectiveEpilogueINS1F_23Sm100TmaWarpSpecializedILi1ELi1ELi64ELb0ELb0EEEJSG_NS5_IJNSV_ISE_SB_EENSV_ISF_SB_EEEEESH_SI_SH_SI_NS1F_6fusion15FusionCallbacksIS1J_NS1N_17LinearCombinationISH_fSH_fLNS_15FloatRoundStyleE2EEESG_S1M_JEEENS4_5SM1004TMEM4LOAD26SM100_TMEM_LOAD_32dp32b64xES12_NS13_INS14_ILi2ELi4ELi3EEES17_NSV_INS5_IJS18_SF_EEENS5_IJSF_SB_EEEEEEENS4_39AutoVectorizingCopyWithAssumedAlignmentILi128EEENS4_14SM90_TMA_STOREES21_S23_S23_EEEvvEEEEvNT_6ParamsE,@function
        .size           _ZN7cutlass13device_kernelINS_4gemm6kernel13GemmUniversalIN4cute5tupleIJiiiiEEENS1_10collective13CollectiveMmaINS1_35MainloopSm100TmaUmmaWarpSpecializedILi8ELi2ELi4ENS5_IJNS4_1CILi1EEESB_SB_EEEEENS5_IJNSA_ILi128EEENSA_ILi64EEESE_EEENS_12float_e4m3_tENS5_IJlSB_lEEESH_SI_NS4_8TiledMMAINS4_8MMA_AtomIJNS4_10MMA_TraitsINS4_19SM100_MMA_F8F6F4_SSEJSH_SH_fSE_SF_NS4_17integral_constantINS4_4UMMA5MajorELSP_0EEESQ_NSN_INSO_7ScaleInELSR_0EEESS_EEEEEENS4_6LayoutISC_NS5_IJNSA_ILi0EEESW_SW_EEEEENS5_IJNS4_10UnderscoreESZ_SZ_EEEEENS4_13SM90_TMA_LOADENS4_14ComposedLayoutINS4_7SwizzleILi3ELi4ELi3EEENS4_18smem_ptr_flag_bitsILi8EEENSV_INS5_IJNSA_ILi8EEESE_EEENS5_IJSE_SB_EEEEEEEvNS4_8identityES12_S1C_vS1D_EENS_8epilogue10collective18CollectiveEpilogueINS1F_23Sm100TmaWarpSpecializedILi1ELi1ELi64ELb0ELb0EEEJSG_NS5_IJNSV_ISE_SB_EENSV_ISF_SB_EEEEESH_SI_SH_SI_NS1F_6fusion15FusionCallbacksIS1J_NS1N_17LinearCombinationISH_fSH_fLNS_15FloatRoundStyleE2EEESG_S1M_JEEENS4_5SM1004TMEM4LOAD26SM100_TMEM_LOAD_32dp32b64xES12_NS13_INS14_ILi2ELi4ELi3EEES17_NSV_INS5_IJS18_SF_EEENS5_IJSF_SB_EEEEEEENS4_39AutoVectorizingCopyWithAssumedAlignmentILi128EEENS4_14SM90_TMA_STOREES21_S23_S23_EEEvvEEEEvNT_6ParamsE,(.L_x_140 - _ZN7cutlass13device_kernelINS_4gemm6kernel13GemmUniversalIN4cute5tupleIJiiiiEEENS1_10collective13CollectiveMmaINS1_35MainloopSm100TmaUmmaWarpSpecializedILi8ELi2ELi4ENS5_IJNS4_1CILi1EEESB_SB_EEEEENS5_IJNSA_ILi128EEENSA_ILi64EEESE_EEENS_12float_e4m3_tENS5_IJlSB_lEEESH_SI_NS4_8TiledMMAINS4_8MMA_AtomIJNS4_10MMA_TraitsINS4_19SM100_MMA_F8F6F4_SSEJSH_SH_fSE_SF_NS4_17integral_constantINS4_4UMMA5MajorELSP_0EEESQ_NSN_INSO_7ScaleInELSR_0EEESS_EEEEEENS4_6LayoutISC_NS5_IJNSA_ILi0EEESW_SW_EEEEENS5_IJNS4_10UnderscoreESZ_SZ_EEEEENS4_13SM90_TMA_LOADENS4_14ComposedLayoutINS4_7SwizzleILi3ELi4ELi3EEENS4_18smem_ptr_flag_bitsILi8EEENSV_INS5_IJNSA_ILi8EEESE_EEENS5_IJSE_SB_EEEEEEEvNS4_8identityES12_S1C_vS1D_EENS_8epilogue10collective18CollectiveEpilogueINS1F_23Sm100TmaWarpSpecializedILi1ELi1ELi64ELb0ELb0EEEJSG_NS5_IJNSV_ISE_SB_EENSV_ISF_SB_EEEEESH_SI_SH_SI_NS1F_6fusion15FusionCallbacksIS1J_NS1N_17LinearCombinationISH_fSH_fLNS_15FloatRoundStyleE2EEESG_S1M_JEEENS4_5SM1004TMEM4LOAD26SM100_TMEM_LOAD_32dp32b64xES12_NS13_INS14_ILi2ELi4ELi3EEES17_NSV_INS5_IJS18_SF_EEENS5_IJSF_SB_EEEEEEENS4_39AutoVectorizingCopyWithAssumedAlignmentILi128EEENS4_14SM90_TMA_STOREES21_S23_S23_EEEvvEEEEvNT_6ParamsE)
        .other          _ZN7cutlass13device_kernelINS_4gemm6kernel13GemmUniversalIN4cute5tupleIJiiiiEEENS1_10collective13CollectiveMmaINS1_35MainloopSm100TmaUmmaWarpSpecializedILi8ELi2ELi4ENS5_IJNS4_1CILi1EEESB_SB_EEEEENS5_IJNSA_ILi128EEENSA_ILi64EEESE_EEENS_12float_e4m3_tENS5_IJlSB_lEEESH_SI_NS4_8TiledMMAINS4_8MMA_AtomIJNS4_10MMA_TraitsINS4_19SM100_MMA_F8F6F4_SSEJSH_SH_fSE_SF_NS4_17integral_constantINS4_4UMMA5MajorELSP_0EEESQ_NSN_INSO_7ScaleInELSR_0EEESS_EEEEEENS4_6LayoutISC_NS5_IJNSA_ILi0EEESW_SW_EEEEENS5_IJNS4_10UnderscoreESZ_SZ_EEEEENS4_13SM90_TMA_LOADENS4_14ComposedLayoutINS4_7SwizzleILi3ELi4ELi3EEENS4_18smem_ptr_flag_bitsILi8EEENSV_INS5_IJNSA_ILi8EEESE_EEENS5_IJSE_SB_EEEEEEEvNS4_8identityES12_S1C_vS1D_EENS_8epilogue10collective18CollectiveEpilogueINS1F_23Sm100TmaWarpSpecializedILi1ELi1ELi64ELb0ELb0EEEJSG_NS5_IJNSV_ISE_SB_EENSV_ISF_SB_EEEEESH_SI_SH_SI_NS1F_6fusion15FusionCallbacksIS1J_NS1N_17LinearCombinationISH_fSH_fLNS_15FloatRoundStyleE2EEESG_S1M_JEEENS4_5SM1004TMEM4LOAD26SM100_TMEM_LOAD_32dp32b64xES12_NS13_INS14_ILi2ELi4ELi3EEES17_NSV_INS5_IJS18_SF_EEENS5_IJSF_SB_EEEEEEENS4_39AutoVectorizingCopyWithAssumedAlignmentILi128EEENS4_14SM90_TMA_STOREES21_S23_S23_EEEvvEEEEvNT_6ParamsE,@"STO_CUDA_ENTRY STV_DEFAULT"
_ZN7cutlass13device_kernelINS_4gemm6kernel13GemmUniversalIN4cute5tupleIJiiiiEEENS1_10collective13CollectiveMmaINS1_35MainloopSm100TmaUmmaWarpSpecializedILi8ELi2ELi4ENS5_IJNS4_1CILi1EEESB_SB_EEEEENS5_IJNSA_ILi128EEENSA_ILi64EEESE_EEENS_12float_e4m3_tENS5_IJlSB_lEEESH_SI_NS4_8TiledMMAINS4_8MMA_AtomIJNS4_10MMA_TraitsINS4_19SM100_MMA_F8F6F4_SSEJSH_SH_fSE_SF_NS4_17integral_constantINS4_4UMMA5MajorELSP_0EEESQ_NSN_INSO_7ScaleInELSR_0EEESS_EEEEEENS4_6LayoutISC_NS5_IJNSA_ILi0EEESW_SW_EEEEENS5_IJNS4_10UnderscoreESZ_SZ_EEEEENS4_13SM90_TMA_LOADENS4_14ComposedLayoutINS4_7SwizzleILi3ELi4ELi3EEENS4_18smem_ptr_flag_bitsILi8EEENSV_INS5_IJNSA_ILi8EEESE_EEENS5_IJSE_SB_EEEEEEEvNS4_8identityES12_S1C_vS1D_EENS_8epilogue10collective18CollectiveEpilogueINS1F_23Sm100TmaWarpSpecializedILi1ELi1ELi64ELb0ELb0EEEJSG_NS5_IJNSV_ISE_SB_EENSV_ISF_SB_EEEEESH_SI_SH_SI_NS1F_6fusion15FusionCallbacksIS1J_NS1N_17LinearCombinationISH_fSH_fLNS_15FloatRoundStyleE2EEESG_S1M_JEEENS4_5SM1004TMEM4LOAD26SM100_TMEM_LOAD_32dp32b64xES12_NS13_INS14_ILi2ELi4ELi3EEES17_NSV_INS5_IJS18_SF_EEENS5_IJSF_SB_EEEEEEENS4_39AutoVectorizingCopyWithAssumedAlignmentILi128EEENS4_14SM90_TMA_STOREES21_S23_S23_EEEvvEEEEvNT_6ParamsE:
[----:B------:R-:W1:Y:S01]  /*0000*/  LDC R1, c[0x0][0x37c] ;  /* 0x0000df00ff017b82 */ /* 0x000e620000000800 */
[----:B------:R-:W2:Y:S01]  /*0010*/  S2R R166, SR_TID.X ;  /* 0x0000000000a67919 */ /* 0x000ea20000002100 */
[----:B------:R-:W3:Y:S01]  /*0020*/  LDCU.64 UR4, c[0x0][0x890] ;  /* 0x00011200ff0477ac */ /* 0x000ee20008000a00 */
[----:B------:R-:W-:Y:S02]  /*0030*/  PRMT R164, RZ, 0x7610, R164 ;  /* 0x00007610ffa47816 */ /* 0x000fe400000000a4 */
[----:B------:R-:W-:Y:S01]  /*0040*/  ELECT P5, URZ, PT ;  /* 0x0000000000ff782f */ /* 0x000fe200038a0000 */
[----:B------:R-:W4:Y:S01]  /*0050*/  LDCU.64 UR40, c[0x0][0x358] ;  /* 0x00006b00ff2877ac */ /* 0x000f220008000a00 */
[----:B---3--:R-:W-:-:S04]  /*0060*/  UISETP.NE.U32.AND UP0, UPT, UR4, URZ, UPT ;  /* 0x000000ff0400728c */ /* 0x008fc8000bf05070 */
[----:B------:R-:W-:Y:S01]  /*0070*/  UISETP.NE.AND.EX UP0, UPT, UR5, URZ, UPT, UP0 ;  /* 0x000000ff0500728c */ /* 0x000fe2000bf05300 */
[----:B--2---:R-:W-:-:S05]  /*0080*/  SHF.R.U32.HI R169, RZ, 0x5, R166 ;  /* 0x00000005ffa97819 */ /* 0x004fca00000116a6 */
[----:B------:R-:W2:Y:S02]  /*0090*/  SHFL.IDX PT, R0, R169, RZ, 0x1f ;  /* 0x00001fffa9007589 */ /* 0x000ea400000e0000 */
[----:B--2---:R-:W-:Y:S01]  /*00a0*/  R2UR UR8, R0 ;  /* 0x00000000000872ca */ /* 0x004fe200000e0000 */
[----:B-1--4-:R-:W-:-:S14]  /*00b0*/  BRA.U UP0, `(.L_x_0) ;  /* 0x00000001002c7547 */ /* 0x012fdc000b800000 */
[----:B------:R-:W1:Y:S02]  /*00c0*/  LDCU.64 UR6, c[0x0][0x888] ;  /* 0x00011100ff0677ac */ /* 0x000e640008000a00 */
[----:B-1----:R-:W-:-:S04]  /*00d0*/  UISETP.NE.U32.AND UP0, UPT, UR6, URZ, UPT ;  /* 0x000000ff0600728c */ /* 0x002fc8000bf05070 */
[----:B------:R-:W-:-:S09]  /*00e0*/  UISETP.NE.AND.EX UP0, UPT, UR7, URZ, UPT, UP0 ;  /* 0x000000ff0700728c */ /* 0x000fd2000bf05300 */
[----:B------:R-:W-:Y:S05]  /*00f0*/  BRA.U !UP0, `(.L_x_1) ;  /* 0x0000000108107547 */ /* 0x000fea000b800000 */
[----:B------:R-:W1:Y:S02]  /*0100*/  LDC.64 R2, c[0x0][0x888] ;  /* 0x00022200ff027b82 */ /* 0x000e640000000a00 */
[----:B-1----:R1:W5:Y:S01]  /*0110*/  LDG.E R81, desc[UR40][R2.64] ;  /* 0x0000002802517981 */ /* 0x002362000c1e1900 */
[----:B------:R-:W-:Y:S01]  /*0120*/  HFMA2 R164, -RZ, RZ, 0, 5.9604644775390625e-08 ;  /* 0x00000001ffa47431 */ /* 0x000fe200000001ff */
[----:B------:R-:W-:Y:S05]  /*0130*/  BRA `(.L_x_0) ;  /* 0x00000000000c7947 */ /* 0x000fea0003800000 */
.L_x_1:
[----:B------:R-:W1:Y:S01]  /*0140*/  LDCU UR6, c[0x0][0x880] ;  /* 0x00011000ff0677ac */ /* 0x000e620008000800 */
[----:B------:R-:W-:Y:S01]  /*0150*/  HFMA2 R164, -RZ, RZ, 0, 5.9604644775390625e-08 ;  /* 0x00000001ffa47431 */ /* 0x000fe200000001ff */
[----:B-1----:R-:W-:-:S07]  /*0160*/  MOV R81, UR6 ;  /* 0x0000000600517c02 */ /* 0x002fce0008000f00 */
.L_x_0:
[----:B------:R-:W2:Y:S02]  /*0170*/  LDCU.64 UR6, c[0x0][0x8b0] ;  /* 0x00011600ff0677ac */ /* 0x000ea40008000a00 */
[----:B--2---:R-:W-:-:S04]  /*0180*/  UISETP.NE.U32.AND UP0, UPT, UR6, URZ, UPT ;  /* 0x000000ff0600728c */ /* 0x004fc8000bf05070 */
[----:B------:R-:W-:-:S09]  /*0190*/  UISETP.NE.AND.EX UP0, UPT, UR7, URZ, UPT, UP0 ;  /* 0x000000ff0700728c */ /* 0x000fd2000bf05300 */
[----:B------:R-:W-:Y:S05]  /*01a0*/  BRA.U UP0, `(.L_x_2) ;  /* 0x0000000100247547 */ /* 0x000fea000b800000 */
[----:B------:R-:W2:Y:S02]  /*01b0*/  LDCU.64 UR6, c[0x0][0x8a8] ;  /* 0x00011500ff0677ac */ /* 0x000ea40008000a00 */
[----:B--2---:R-:W-:-:S04]  /*01c0*/  UISETP.NE.U32.AND UP0, UPT, UR6, URZ, UPT ;  /* 0x000000ff0600728c */ /* 0x004fc8000bf05070 */
[----:B------:R-:W-:-:S09]  /*01d0*/  UISETP.NE.AND.EX UP0, UPT, UR7, URZ, UPT, UP0 ;  /* 0x000000ff0700728c */ /* 0x000fd2000bf05300 */
[----:B------:R-:W-:Y:S05]  /*01e0*/  BRA.U !UP0, `(.L_x_3) ;  /* 0x00000001080c7547 */ /* 0x000fea000b800000 */
[----:B------:R-:W2:Y:S02]  /*01f0*/  LDC.64 R78, c[0x0][0x8a8] ;  /* 0x00022a00ff4e7b82 */ /* 0x000ea40000000a00 */
[----:B--2---:R2:W5:Y:S01]  /*0200*/  LDG.E R78, desc[UR40][R78.64] ;  /* 0x000000284e4e7981 */ /* 0x004562000c1e1900 */
[----:B------:R-:W-:Y:S05]  /*0210*/  BRA `(.L_x_2) ;  /* 0x0000000000087947 */ /* 0x000fea0003800000 */
.L_x_3:
[----:B------:R-:W2:Y:S02]  /*0220*/  LDCU UR6, c[0x0][0x8a0] ;  /* 0x00011400ff0677ac */ /* 0x000ea40008000800 */
[----:B--2---:R-:W-:Y:S02]  /*0230*/  MOV R78, UR6 ;  /* 0x00000006004e7c02 */ /* 0x004fe40008000f00 */
.L_x_2:
[----:B------:R-:W-:Y:S01]  /*0240*/  IMAD.U32 R0, RZ, RZ, UR8 ;  /* 0x00000008ff007e24 */ /* 0x000fe2000f8e00ff */
[----:B------:R-:W-:Y:S04]  /*0250*/  BSSY.RECONVERGENT B0, `(.L_x_4) ;  /* 0x000000c000007945 */ /* 0x000fe80003800200 */
[C---:B------:R-:W-:Y:S02]  /*0260*/  ISETP.NE.OR P1, PT, R0.reuse, 0x1, !P5 ;  /* 0x000000010000780c */ /* 0x040fe40006f25670 */
[----:B------:R-:W-:-:S11]  /*0270*/  ISETP.NE.OR P0, PT, R0, 0x3, !P5 ;  /* 0x000000030000780c */ /* 0x000fd60006f05670 */
[----:B------:R-:W-:Y:S05]  /*0280*/  @P1 BRA `(.L_x_5) ;  /* 0x0000000000201947 */ /* 0x000fea0003800000 */
[----:B------:R-:W3:Y:S02]  /*0290*/  LDCU.64 UR6, c[0x0][0x348] ;  /* 0x00006900ff0677ac */ /* 0x000ee40008000a00 */
[----:B---3--:R-:W-:Y:S02]  /*02a0*/  UIADD3 UR10, UP1, UPT, UR6, 0x80, URZ ;  /* 0x00000080060a7890 */ /* 0x008fe4000ff3e0ff */
[----:B------:R-:W-:Y:S02]  /*02b0*/  UIADD3 UR6, UP0, UPT, UR6, 0x180, URZ ;  /* 0x0000018006067890 */ /* 0x000fe4000ff1e0ff */
[----:B------:R-:W-:Y:S02]  /*02c0*/  UIADD3.X UR11, UPT, UPT, URZ, UR7, URZ, UP1, !UPT ;  /* 0x00000007ff0b7290 */ /* 0x000fe40008ffe4ff */
[----:B------:R-:W-:-:S07]  /*02d0*/  UIADD3.X UR7, UPT, UPT, URZ, UR7, URZ, UP0, !UPT ;  /* 0x00000007ff077290 */ /* 0x000fce00087fe4ff */
[----:B------:R3:W-:Y:S02]  /*02e0*/  UTMACCTL.PF [UR10] ;  /* 0x000000000a0079b9 */ /* 0x0007e40008040000 */
[----:B------:R3:W-:Y:S02]  /*02f0*/  UTMACCTL.PF [UR6] ;  /* 0x00000000060079b9 */ /* 0x0007e40008040000 */
[----:B---3--:R-:W-:Y:S01]  /*0300*/  NOP ;  /* 0x0000000000007918 */ /* 0x008fe20000000000 */
.L_x_5:
[----:B------:R-:W-:Y:S05]  /*0310*/  BSYNC.RECONVERGENT B0 ;  /* 0x0000000000007941 */ /* 0x000fea0003800200 */
.L_x_4:
[----:B------:R-:W-:Y:S04]  /*0320*/  BSSY.RECONVERGENT B0, `(.L_x_6) ;  /* 0x000000a000007945 */ /* 0x000fe80003800200 */
        /* <DEDUP_REMOVED lines=9> */
.L_x_7:
[----:B------:R-:W-:Y:S05]  /*03c0*/  BSYNC.RECONVERGENT B0 ;  /* 0x0000000000007941 */ /* 0x000fea0003800200 */
.L_x_6:
[----:B------:R-:W3:Y:S01]  /*03d0*/  LDCU.64 UR6, c[0x0][0x888] ;  /* 0x00011100ff0677ac */ /* 0x000ee20008000a00 */
[----:B------:R-:W-:Y:S02]  /*03e0*/  UISETP.EQ.U32.AND UP1, UPT, UR4, URZ, UPT ;  /* 0x000000ff0400728c */ /* 0x000fe4000bf22070 */
[----:B------:R-:W-:Y:S02]  /*03f0*/  UPLOP3.LUT UP2, UPT, UPT, UPT, UPT, 0x80, 0x8 ;  /* 0x000000000008789c */ /* 0x000fe40003f4f070 */
[----:B---3--:R-:W-:-:S04]  /*0400*/  UISETP.NE.U32.AND UP0, UPT, UR6, URZ, UPT ;  /* 0x000000ff0600728c */ /* 0x008fc8000bf05070 */
[----:B------:R-:W-:-:S04]  /*0410*/  UISETP.NE.AND.EX UP0, UPT, UR7, URZ, UPT, UP0 ;  /* 0x000000ff0700728c */ /* 0x000fc8000bf05300 */
[----:B------:R-:W-:-:S04]  /*0420*/  UISETP.EQ.OR.EX UP3, UPT, UR5, URZ, !UP0, UP1 ;  /* 0x000000ff0500728c */ /* 0x000fc8000c762710 */
[----:B------:R-:W-:-:S05]  /*0430*/  UP2UR UR44, UPR, URZ, 0x8 ;  /* 0x00000008ff2c7883 */ /* 0x000fca0008000000 */
[----:B------:R-:W-:Y:S07]  /*0440*/  BRA.U !UP3, `(.L_x_8) ;  /* 0x000000010b207547 */ /* 0x000fee000b800000 */
[----:B------:R-:W-:Y:S01]  /*0450*/  UISETP.NE.U32.AND UP2, UPT, UR4, URZ, UPT ;  /* 0x000000ff0400728c */ /* 0x000fe2000bf45070 */
[----:B-----5:R-:W-:Y:S01]  /*0460*/  FSETP.NEU.AND P0, PT, R81, RZ, PT ;  /* 0x000000ff5100720b */ /* 0x020fe20003f0d000 */
[----:B------:R-:W-:Y:S02]  /*0470*/  USEL UR4, URZ, 0xffffffff, UP0 ;  /* 0xffffffffff047887 */ /* 0x000fe40008000000 */
[----:B------:R-:W-:-:S10]  /*0480*/  UISETP.NE.AND.EX UP2, UPT, UR5, URZ, UPT, UP2 ;  /* 0x000000ff0500728c */ /* 0x000fd4000bf45320 */
[----:B------:R-:W-:Y:S01]  /*0490*/  VOTEU.ANY UP1, P0 ;  /* 0x0000000000ff7886 */ /* 0x000fe20000020100 */
[----:B------:R-:W-:-:S04]  /*04a0*/  @!UP2 USEL UR4, URZ, 0xffffffff, UP1 ;  /* 0xffffffffff04a887 */ /* 0x000fc80008800000 */
[----:B------:R-:W-:-:S04]  /*04b0*/  ULOP3.LUT UR4, UR4, 0x1, URZ, 0xc0, !UPT ;  /* 0x0000000104047892 */ /* 0x000fc8000f8ec0ff */
[----:B------:R-:W-:-:S11]  /*04c0*/  UISETP.NE.U32.AND UP2, UPT, UR4, 0x1, UPT ;  /* 0x000000010400788c */ /* 0x000fd6000bf45070 */
.L_x_8:
[----:B-1----:R-:W1:Y:S01]  /*04d0*/  SHFL.IDX PT, R2, R169, RZ, 0x1f ;  /* 0x00001fffa9027589 */ /* 0x002e6200000e0000 */
[----:B------:R-:W-:-:S04]  /*04e0*/  UISETP.NE.AND UP1, UPT, UR8, 0x2, UPT ;  /* 0x000000020800788c */ /* 0x000fc8000bf25270 */
[----:B------:R-:W-:Y:S01]  /*04f0*/  USEL UR13, URZ, 0x1, UP1 ;  /* 0x00000001ff0d7887 */ /* 0x000fe20008800000 */
[----:B-1----:R-:W-:-:S13]  /*0500*/  ISETP.NE.AND P0, PT, R2, RZ, PT ;  /* 0x000000ff0200720c */ /* 0x002fda0003f05270 */
[----:B------:R-:W-:Y:S05]  /*0510*/  @P0 BRA `(.L_x_9) ;  /* 0x0000000000680947 */ /* 0x000fea0003800000 */
[----:B------:R-:W1:Y:S01]  /*0520*/  S2UR UR5, SR_CgaCtaId ;  /* 0x00000000000579c3 */ /* 0x000e620000008800 */
[----:B------:R-:W-:Y:S01]  /*0530*/  UMOV UR6, 0x400 ;  /* 0x0000040000067882 */ /* 0x000fe20000000000 */
[----:B------:R-:W-:Y:S01]  /*0540*/  UMOV UR4, 0x1 ;  /* 0x0000000100047882 */ /* 0x000fe20000000000 */
[----:B------:R-:W-:Y:S01]  /*0550*/  ELECT P0, URZ, PT ;  /* 0x0000000000ff782f */ /* 0x000fe20003800000 */
[----:B-1----:R-:W-:Y:S02]  /*0560*/  ULEA UR5, UR5, UR6, 0x18 ;  /* 0x0000000605057291 */ /* 0x002fe4000f8ec0ff */
[----:B------:R-:W-:-:S04]  /*0570*/  UIADD3 UR6, UPT, UPT, -UR4, 0x100000, URZ ;  /* 0x0010000004067890 */ /* 0x000fc8000fffe1ff */
[----:B------:R-:W-:Y:S02]  /*0580*/  USHF.L.U32 UR7, UR6, 0xb, URZ ;  /* 0x0000000b06077899 */ /* 0x000fe400080006ff */
[----:B------:R-:W-:Y:S01]  /*0590*/  USHF.L.U32 UR6, UR6, 0x1, URZ ;  /* 0x0000000106067899 */ /* 0x000fe200080006ff */
[----:B------:R-:W1:Y:S11]  /*05a0*/  FENCE.VIEW.ASYNC.S ;  /* 0x00000000000073c6 */ /* 0x000e760000000000 */
[----:B-1----:R1:W3:Y:S01]  /*05b0*/  SYNCS.EXCH.64 URZ, [UR5], UR6 ;  /* 0x0000000605ff75b2 */ /* 0x0022e20008000100 */
[----:B------:R1:W4:Y:S01]  /*05c0*/  SYNCS.EXCH.64 URZ, [UR5+0x40], UR6 ;  /* 0x0000400605ff75b2 */ /* 0x0003220008000100 */
[----:B------:R1:W1:Y:S01]  /*05d0*/  SYNCS.EXCH.64 URZ, [UR5+0x8], UR6 ;  /* 0x0000080605ff75b2 */ /* 0x0002620008000100 */
        /* <DEDUP_REMOVED lines=13> */
[----:B------:R-:W-:Y:S01]  /*06b0*/  NOP ;  /* 0x0000000000007918 */ /* 0x000fe20000000000 */
.L_x_9:
[----:B------:R-:W2:Y:S01]  /*06c0*/  SHFL.IDX PT, R2, R169, RZ, 0x1f ;  /* 0x00001fffa9027589 */ /* 0x000ea200000e0000 */
[----:B------:R-:W-:Y:S01]  /*06d0*/  NOP ;  /* 0x0000000000007918 */ /* 0x000fe20000000000 */
[----:B--2---:R-:W-:-:S13]  /*06e0*/  ISETP.NE.AND P0, PT, R2, 0x1, PT ;  /* 0x000000010200780c */ /* 0x004fda0003f05270 */
[----:B------:R-:W-:Y:S05]  /*06f0*/  @P0 BRA `(.L_x_10) ;  /* 0x0000000000400947 */ /* 0x000fea0003800000 */
[----:B-1----:R-:W1:Y:S01]  /*0700*/  S2UR UR6, SR_CgaCtaId ;  /* 0x00000000000679c3 */ /* 0x002e620000008800 */
[----:B------:R-:W-:Y:S01]  /*0710*/  UMOV UR7, 0x400 ;  /* 0x0000040000077882 */ /* 0x000fe20000000000 */
[----:B------:R-:W-:Y:S01]  /*0720*/  UMOV UR5, 0x20 ;  /* 0x0000002000057882 */ /* 0x000fe20000000000 */
[----:B------:R-:W-:Y:S01]  /*0730*/  UMOV UR4, 0x80 ;  /* 0x0000008000047882 */ /* 0x000fe20000000000 */
[----:B------:R-:W-:-:S04]  /*0740*/  UIADD3 UR10, UPT, UPT, -UR5, 0x100000, URZ ;  /* 0x00100000050a7890 */ /* 0x000fc8000fffe1ff */
[----:B------:R-:W-:Y:S02]  /*0750*/  USHF.L.U32 UR11, UR10, 0xb, URZ ;  /* 0x0000000b0a0b7899 */ /* 0x000fe400080006ff */
[----:B------:R-:W-:Y:S02]  /*0760*/  USHF.L.U32 UR10, UR10, 0x1, URZ ;  /* 0x000000010a0a7899 */ /* 0x000fe400080006ff */
[----:B------:R-:W-:-:S04]  /*0770*/  UIADD3 UR4, UPT, UPT, -UR4, 0x100000, URZ ;  /* 0x0010000004047890 */ /* 0x000fc8000fffe1ff */
[----:B------:R-:W-:Y:S02]  /*0780*/  USHF.L.U32 UR5, UR4, 0xb, URZ ;  /* 0x0000000b04057899 */ /* 0x000fe400080006ff */
[----:B------:R-:W-:Y:S01]  /*0790*/  USHF.L.U32 UR4, UR4, 0x1, URZ ;  /* 0x0000000104047899 */ /* 0x000fe200080006ff */
[----:B------:R-:W-:Y:S01]  /*07a0*/  ELECT P0, URZ, PT ;  /* 0x0000000000ff782f */ /* 0x000fe20003800000 */
[----:B-1----:R-:W-:Y:S01]  /*07b0*/  ULEA UR6, UR6, UR7, 0x18 ;  /* 0x0000000706067291 */ /* 0x002fe2000f8ec0ff */
[----:B------:R-:W1:Y:S11]  /*07c0*/  FENCE.VIEW.ASYNC.S ;  /* 0x00000000000073c6 */ /* 0x000e760000000000 */
[----:B-1----:R2:W1:Y:S01]  /*07d0*/  SYNCS.EXCH.64 URZ, [UR6+0x80], UR10 ;  /* 0x0000800a06ff75b2 */ /* 0x0024620008000100 */
[----:B------:R2:W1:Y:S02]  /*07e0*/  SYNCS.EXCH.64 URZ, [UR6+0x88], UR4 ;  /* 0x0000880406ff75b2 */ /* 0x0004640008000100 */
[----:B--2---:R-:W-:Y:S01]  /*07f0*/  NOP ;  /* 0x0000000000007918 */ /* 0x004fe20000000000 */
.L_x_10:
[----:B------:R-:W2:Y:S01]  /*0800*/  SHFL.IDX PT, R2, R169, RZ, 0x1f ;  /* 0x00001fffa9027589 */ /* 0x000ea200000e0000 */
[----:B------:R-:W-:Y:S01]  /*0810*/  NOP ;  /* 0x0000000000007918 */ /* 0x000fe20000000000 */
[----:B--2---:R-:W-:-:S13]  /*0820*/  ISETP.NE.AND P0, PT, R2, 0x3, PT ;  /* 0x000000030200780c */ /* 0x004fda0003f05270 */
[----:B------:R-:W-:Y:S05]  /*0830*/  @P0 BRA `(.L_x_11) ;  /* 0x0000000000300947 */ /* 0x000fea0003800000 */
[----:B-1----:R-:W1:Y:S01]  /*0840*/  S2UR UR5, SR_CgaCtaId ;  /* 0x00000000000579c3 */ /* 0x002e620000008800 */
        /* <DEDUP_REMOVED lines=8> */
[----:B-1----:R2:W1:Y:S01]  /*08d0*/  SYNCS.EXCH.64 URZ, [UR5+0x90], UR6 ;  /* 0x0000900605ff75b2 */ /* 0x0024620008000100 */
[----:B------:R2:W1:Y:S02]  /*08e0*/  SYNCS.EXCH.64 URZ, [UR5+0x98], UR6 ;  /* 0x0000980605ff75b2 */ /* 0x0004640008000100 */
[----:B--2---:R-:W-:Y:S01]  /*08f0*/  NOP ;  /* 0x0000000000007918 */ /* 0x004fe20000000000 */
.L_x_11:
[----:B------:R-:W2:Y:S01]  /*0900*/  SHFL.IDX PT, R2, R169, RZ, 0x1f ;  /* 0x00001fffa9027589 */ /* 0x000ea200000e0000 */
[----:B------:R-:W-:Y:S01]  /*0910*/  NOP ;  /* 0x0000000000007918 */ /* 0x000fe20000000000 */
[----:B--2---:R-:W-:-:S13]  /*0920*/  ISETP.NE.AND P0, PT, R2, 0x4, PT ;  /* 0x000000040200780c */ /* 0x004fda0003f05270 */
[----:B------:R-:W-:Y:S05]  /*0930*/  @P0 BRA `(.L_x_12) ;  /* 0x00000000004c0947 */ /* 0x000fea0003800000 */
[----:B-1----:R-:W1:Y:S01]  /*0940*/  S2UR UR5, SR_CgaCtaId ;  /* 0x00000000000579c3 */ /* 0x002e620000008800 */
[----:B------:R-:W-:Y:S01]  /*0950*/  UMOV UR7, 0x100 ;  /* 0x0000010000077882 */ /* 0x000fe20000000000 */
[----:B------:R-:W-:Y:S01]  /*0960*/  UMOV UR6, 0x400 ;  /* 0x0000040000067882 */ /* 0x000fe20000000000 */
[----:B------:R-:W-:Y:S01]  /*0970*/  USEL UR7, UR7, 0xe0, UP2 ;  /* 0x000000e007077887 */ /* 0x000fe20009000000 */
[----:B------:R-:W-:Y:S01]  /*0980*/  UMOV UR4, 0x1 ;  /* 0x0000000100047882 */ /* 0x000fe20000000000 */
[----:B------:R-:W-:Y:S01]  /*0990*/  ELECT P0, URZ, PT ;  /* 0x0000000000ff782f */ /* 0x000fe20003800000 */
[----:B------:R-:W-:-:S04]  /*09a0*/  UIADD3 UR10, UPT, UPT, -UR4, 0x100000, URZ ;  /* 0x00100000040a7890 */ /* 0x000fc8000fffe1ff */
[----:B------:R-:W-:Y:S02]  /*09b0*/  USHF.L.U32 UR11, UR10, 0xb, URZ ;  /* 0x0000000b0a0b7899 */ /* 0x000fe400080006ff */
[----:B------:R-:W-:Y:S02]  /*09c0*/  USHF.L.U32 UR10, UR10, 0x1, URZ ;  /* 0x000000010a0a7899 */ /* 0x000fe400080006ff */
[----:B-1----:R-:W-:Y:S02]  /*09d0*/  ULEA UR5, UR5, UR6, 0x18 ;  /* 0x0000000605057291 */ /* 0x002fe4000f8ec0ff */
[----:B------:R-:W-:-:S04]  /*09e0*/  UIADD3 UR6, UPT, UPT, -UR7, 0x100000, URZ ;  /* 0x0010000007067890 */ /* 0x000fc8000fffe1ff */
[----:B------:R-:W-:Y:S02]  /*09f0*/  USHF.L.U32 UR7, UR6, 0xb, URZ ;  /* 0x0000000b06077899 */ /* 0x000fe400080006ff */
[----:B------:R-:W-:Y:S01]  /*0a00*/  USHF.L.U32 UR6, UR6, 0x1, URZ ;  /* 0x0000000106067899 */ /* 0x000fe200080006ff */
[----:B------:R-:W1:Y:S03]  /*0a10*/  FENCE.VIEW.ASYNC.S ;  /* 0x00000000000073c6 */ /* 0x000e660000000000 */
[----:B-1----:R2:W1:Y:S08]  /*0a20*/  SYNCS.EXCH.64 URZ, [UR5+0xa0], UR10 ;  /* 0x0000a00a05ff75b2 */ /* 0x0024700008000100 */
[----:B------:R2:W1:Y:S01]  /*0a30*/  SYNCS.EXCH.64 URZ, [UR5+0xb0], UR6 ;  /* 0x0000b00605ff75b2 */ /* 0x0004620008000100 */
[----:B------:R2:W1:Y:S01]  /*0a40*/  SYNCS.EXCH.64 URZ, [UR5+0xa8], UR10 ;  /* 0x0000a80a05ff75b2 */ /* 0x0004620008000100 */
[----:B------:R2:W1:Y:S02]  /*0a50*/  SYNCS.EXCH.64 URZ, [UR5+0xb8], UR6 ;  /* 0x0000b80605ff75b2 */ /* 0x0004640008000100 */
[----:B--2---:R-:W-:Y:S01]  /*0a60*/  NOP ;  /* 0x0000000000007918 */ /* 0x004fe20000000000 */
.L_x_12:
        /* <DEDUP_REMOVED lines=18> */
[----:B------:R2:W1:Y:S01]  /*0b90*/  SYNCS.EXCH.64 URZ, [UR6+0xe0], UR4 ;  /* 0x0000e00406ff75b2 */ /* 0x0004620008000100 */
[----:B------:R2:W1:Y:S01]  /*0ba0*/  SYNCS.EXCH.64 URZ, [UR6+0xc8], UR10 ;  /* 0x0000c80a06ff75b2 */ /* 0x0004620008000100 */
[----:B------:R2:W1:Y:S01]  /*0bb0*/  SYNCS.EXCH.64 URZ, [UR6+0xe8], UR4 ;  /* 0x0000e80406ff75b2 */ /* 0x0004620008000100 */
[----:B------:R2:W1:Y:S01]  /*0bc0*/  SYNCS.EXCH.64 URZ, [UR6+0xd0], UR10 ;  /* 0x0000d00a06ff75b2 */ /* 0x0004620008000100 */
[----:B------:R2:W1:Y:S01]  /*0bd0*/  SYNCS.EXCH.64 URZ, [UR6+0xf0], UR4 ;  /* 0x0000f00406ff75b2 */ /* 0x0004620008000100 */
[----:B------:R2:W1:Y:S01]  /*0be0*/  SYNCS.EXCH.64 URZ, [UR6+0xd8], UR10 ;  /* 0x0000d80a06ff75b2 */ /* 0x0004620008000100 */
[----:B------:R2:W1:Y:S02]  /*0bf0*/  SYNCS.EXCH.64 URZ, [UR6+0xf8], UR4 ;  /* 0x0000f80406ff75b2 */ /* 0x0004640008000100 */
[----:B--2---:R-:W-:Y:S01]  /*0c00*/  NOP ;  /* 0x0000000000007918 */ /* 0x004fe20000000000 */
.L_x_13:
        /* <DEDUP_REMOVED lines=14> */
[----:B------:R2:W1:Y:S01]  /*0cf0*/  SYNCS.EXCH.64 URZ, [UR5+0x110], UR6 ;  /* 0x0001100605ff75b2 */ /* 0x0004620008000100 */
[----:B------:R2:W1:Y:S01]  /*0d00*/  SYNCS.EXCH.64 URZ, [UR5+0x108], UR6 ;  /* 0x0001080605ff75b2 */ /* 0x0004620008000100 */
[----:B------:R2:W1:Y:S02]  /*0d10*/  SYNCS.EXCH.64 URZ, [UR5+0x118], UR6 ;  /* 0x0001180605ff75b2 */ /* 0x0004640008000100 */
[----:B--2---:R-:W-:Y:S01]  /*0d20*/  NOP ;  /* 0x0000000000007918 */ /* 0x004fe20000000000 */
.L_x_14:
[----:B-1----:R-:W1:Y:S01]  /*0d30*/  S2UR UR5, SR_CTAID.X ;  /* 0x00000000000579c3 */ /* 0x002e620000002500 */
[----:B------:R-:W-:-:S05]  /*0d40*/  CS2R.32 R165, SR_CgaSize ;  /* 0x0000000000a57805 */ /* 0x000fca0000008a00 */
[----:B------:R-:W-:-:S05]  /*0d50*/  IMAD R165, R165, -0xa0, RZ ;  /* 0xffffff60a5a57824 */ /* 0x000fca00078e02ff */
[----:B------:R-:W-:-:S14]  /*0d60*/  R2UR UR7, R165 ;  /* 0x00000000a50772ca */ /* 0x000fdc00000e0000 */
[----:B------:R-:W2:Y:S01]  /*0d70*/  LDCU UR7, c[0x0][UR7+0x2b0] ;  /* 0x00005600070777ac */ /* 0x000ea20008000800 */
[----:B------:R-:W-:Y:S01]  /*0d80*/  NOP ;  /* 0x0000000000007918 */ /* 0x000fe20000000000 */
[----:B------:R-:W-:-:S05]  /*0d90*/  CS2R.32 R165, SR_CgaSize ;  /* 0x0000000000a57805 */ /* 0x000fca0000008a00 */
[----:B------:R-:W-:-:S05]  /*0da0*/  IMAD R165, R165, -0xa0, RZ ;  /* 0xffffff60a5a57824 */ /* 0x000fca00078e02ff */
[----:B------:R-:W-:-:S14]  /*0db0*/  R2UR UR6, R165 ;  /* 0x00000000a50672ca */ /* 0x000fdc00000e0000 */
[----:B------:R-:W3:Y:S01]  /*0dc0*/  LDCU UR6, c[0x0][UR6+0x2b4] ;  /* 0x00005680060677ac */ /* 0x000ee20008000800 */
[----:B------:R-:W4:Y:S08]  /*0dd0*/  S2UR UR4, SR_CTAID.Y ;  /* 0x00000000000479c3 */ /* 0x000f300000002600 */
[----:B------:R-:W3:Y:S01]  /*0de0*/  LDC R9, c[0x0][0xb24] ;  /* 0x0002c900ff097b82 */ /* 0x000ee20000000800 */
[----:B-1----:R-:W-:-:S02]  /*0df0*/  I2FP.F32.U32 R5, UR5 ;  /* 0x0000000500057c45 */ /* 0x002fc40008201000 */
[----:B------:R-:W-:-:S05]  /*0e00*/  CS2R.32 R3, SR_CgaSize ;  /* 0x0000000000037805 */ /* 0x000fca0000008a00 */
[----:B------:R-:W-:-:S06]  /*0e10*/  IMAD R3, R3, -0xa0, RZ ;  /* 0xffffff6003037824 */ /* 0x000fcc00078e02ff */
[----:B------:R-:W1:Y:S01]  /*0e20*/  LDC R3, c[0x0][R3+0x2a0] ;  /* 0x0000a80003037b82 */ /* 0x000e620000000800 */
[----:B------:R-:W-:Y:S01]  /*0e30*/  MOV R165, UR5 ;  /* 0x0000000500a57c02 */ /* 0x000fe20008000f00 */
[----:B--2---:R-:W-:Y:S01]  /*0e40*/  FMUL R5, R5, UR7 ;  /* 0x0000000705057c20 */ /* 0x004fe20008400000 */
[----:B----4-:R-:W-:Y:S02]  /*0e50*/  I2FP.F32.U32 R4, UR4 ;  /* 0x0000000400047c45 */ /* 0x010fe40008201000 */
[----:B------:R-:W-:-:S05]  /*0e60*/  CS2R.32 R2, SR_CgaSize ;  /* 0x0000000000027805 */ /* 0x000fca0000008a00 */
[----:B------:R-:W-:-:S06]  /*0e70*/  IMAD R2, R2, -0xa0, RZ ;  /* 0xffffff6002027824 */ /* 0x000fcc00078e02ff */
[----:B------:R-:W2:Y:S01]  /*0e80*/  LDC R2, c[0x0][R2+0x2a4] ;  /* 0x0000a90002027b82 */ /* 0x000ea20000000800 */
[----:B------:R-:W4:Y:S01]  /*0e90*/  F2I.U32.TRUNC.NTZ R154, R5 ;  /* 0x00000005009a7305 */ /* 0x000f22000020f000 */
[----:B------:R-:W-:Y:S01]  /*0ea0*/  MOV R155, UR4 ;  /* 0x00000004009b7c02 */ /* 0x000fe20008000f00 */
[----:B---3--:R-:W-:-:S05]  /*0eb0*/  FMUL R4, R4, UR6 ;  /* 0x0000000604047c20 */ /* 0x008fca0008400000 */
[----:B------:R-:W-:Y:S01]  /*0ec0*/  BAR.SYNC.DEFER_BLOCKING 0x0 ;  /* 0x0000000000007b1d */ /* 0x000fe20000010000 */
[----:B------:R-:W-:-:S05]  /*0ed0*/  ISETP.GE.AND P0, PT, R9, 0x1, PT ;  /* 0x000000010900780c */ /* 0x000fca0003f06270 */
[----:B------:R-:W3:Y:S02]  /*0ee0*/  F2I.U32.TRUNC.NTZ R143, R4 ;  /* 0x00000004008f7305 */ /* 0x000ee4000020f000 */
[----:B------:R-:W2:Y:S01]  /*0ef0*/  S2UR UR36, SR_CTAID.Z ;  /* 0x00000000002479c3 */ /* 0x000ea20000002700 */
[----:B----4-:R-:W-:-:S05]  /*0f00*/  IADD3 R154, PT, PT, -R154, RZ, RZ ;  /* 0x000000ff9a9a7210 */ /* 0x010fca0007ffe1ff */
[----:B-1----:R-:W-:Y:S01]  /*0f10*/  IMAD R154, R3, R154, UR5 ;  /* 0x00000005039a7e24 */ /* 0x002fe2000f8e029a */
[----:B---3--:R-:W-:-:S05]  /*0f20*/  IADD3 R143, PT, PT, -R143, RZ, RZ ;  /* 0x000000ff8f8f7210 */ /* 0x008fca0007ffe1ff */
[----:B--2---:R-:W-:Y:S01]  /*0f30*/  IMAD R143, R2, R143, UR4 ;  /* 0x00000004028f7e24 */ /* 0x004fe2000f8e028f */
[----:B------:R-:W-:Y:S06]  /*0f40*/  @!P0 BRA `(.L_x_15) ;  /* 0x0000000000b88947 */ /* 0x000fec0003800000 */
[----:B------:R-:W1:Y:S01]  /*0f50*/  LDC.64 R4, c[0x0][0xb18] ;  /* 0x0002c600ff047b82 */ /* 0x000e620000000a00 */
[----:B------:R-:W-:-:S07]  /*0f60*/  ISETP.NE.AND P0, PT, R9, 0x1, PT ;  /* 0x000000010900780c */ /* 0x000fce0003f05270 */
[----:B------:R-:W2:Y:S08]  /*0f70*/  LDC R10, c[0x0][0xb0c] ;  /* 0x0002c300ff0a7b82 */ /* 0x000eb00000000800 */
[----:B------:R-:W3:Y:S08]  /*0f80*/  LDC R11, c[0x0][0x370] ;  /* 0x0000dc00ff0b7b82 */ /* 0x000ef00000000800 */
[----:B------:R-:W4:Y:S01]  /*0f90*/  LDC R12, c[0x0][0x374] ;  /* 0x0000dd00ff0c7b82 */ /* 0x000f220000000800 */
[----:B-1----:R-:W-:-:S07]  /*0fa0*/  ISETP.NE.AND P1, PT, R4, 0x1, PT ;  /* 0x000000010400780c */ /* 0x002fce0003f25270 */
[----:B------:R-:W3:Y:S01]  /*0fb0*/  LDC.64 R6, c[0x0][0xb10] ;  /* 0x0002c400ff067b82 */ /* 0x000ee20000000a00 */
[----:B--2---:R-:W-:-:S07]  /*0fc0*/  ISETP.NE.AND P2, PT, R10, 0x1, PT ;  /* 0x000000010a00780c */ /* 0x004fce0003f45270 */
[----:B------:R-:W1:Y:S08]  /*0fd0*/  LDC R8, c[0x0][0xb20] ;  /* 0x0002c800ff087b82 */ /* 0x000e700000000800 */
[----:B------:R-:W2:Y:S01]  /*0fe0*/  LDC.64 R2, c[0x0][0xb28] ;  /* 0x0002ca00ff027b82 */ /* 0x000ea20000000a00 */
[----:B----4-:R-:W-:-:S04]  /*0ff0*/  IMAD.HI.U32 R13, R12, R5, RZ ;  /* 0x000000050c0d7227 */ /* 0x010fc800078e00ff */
[----:B------:R-:W-:-:S04]  /*1000*/  IMAD.HI.U32 R5, R155, R5, RZ ;  /* 0x000000059b057227 */ /* 0x000fc800078e00ff */
[----:B---3--:R-:W-:-:S04]  /*1010*/  IMAD.HI.U32 R14, R11, R6, RZ ;  /* 0x000000060b0e7227 */ /* 0x008fc800078e00ff */
[----:B------:R-:W-:Y:S01]  /*1020*/  IMAD.HI.U32 R16, R165, R6, RZ ;  /* 0x00000006a5107227 */ /* 0x000fe200078e00ff */
[-C--:B------:R-:W-:Y:S02]  /*1030*/  @P2 SHF.R.U32.HI R11, RZ, R7.reuse, R14 ;  /* 0x00000007ff0b2219 */ /* 0x080fe4000001160e */
[-C--:B-1----:R-:W-:Y:S02]  /*1040*/  @P1 SHF.R.U32.HI R12, RZ, R8.reuse, R13 ;  /* 0x00000008ff0c1219 */ /* 0x082fe4000001160d */
[----:B------:R-:W-:Y:S02]  /*1050*/  SHF.R.U32.HI R8, RZ, R8, R5 ;  /* 0x00000008ff087219 */ /* 0x000fe40000011605 */
[----:B------:R-:W-:Y:S02]  /*1060*/  SHF.R.U32.HI R16, RZ, R7, R16 ;  /* 0x00000007ff107219 */ /* 0x000fe40000011610 */
[----:B------:R-:W-:Y:S01]  /*1070*/  SEL R5, R155, R8, !P1 ;  /* 0x000000089b057207 */ /* 0x000fe20004800000 */
[----:B--2---:R-:W-:Y:S01]  /*1080*/  IMAD.HI.U32 R14, R12, R2, RZ ;  /* 0x000000020c0e7227 */ /* 0x004fe200078e00ff */
[----:B------:R-:W-:-:S03]  /*1090*/  SEL R7, R165, R16, !P2 ;  /* 0x00000010a5077207 */ /* 0x000fc60005000000 */
[----:B------:R-:W-:Y:S01]  /*10a0*/  IMAD.HI.U32 R6, R11, R2, RZ ;  /* 0x000000020b067227 */ /* 0x000fe200078e00ff */
[----:B------:R-:W-:-:S04]  /*10b0*/  @P0 SHF.R.U32.HI R12, RZ, R3, R14 ;  /* 0x00000003ff0c0219 */ /* 0x000fc8000001160e */
[----:B------:R-:W-:Y:S01]  /*10c0*/  @P0 SHF.R.U32.HI R11, RZ, R3, R6 ;  /* 0x00000003ff0b0219 */ /* 0x000fe20000011606 */
[----:B------:R-:W-:-:S04]  /*10d0*/  IMAD R12, R12, R9, RZ ;  /* 0x000000090c0c7224 */ /* 0x000fc800078e02ff */
[----:B------:R-:W-:Y:S01]  /*10e0*/  IMAD R6, R11, R9, RZ ;  /* 0x000000090b067224 */ /* 0x000fe200078e02ff */
[----:B------:R-:W-:-:S04]  /*10f0*/  ISETP.GE.AND P1, PT, R5, R12, PT ;  /* 0x0000000c0500720c */ /* 0x000fc80003f26270 */
[----:B------:R-:W-:Y:S01]  /*1100*/  ISETP.GE.OR P1, PT, R7, R6, P1 ;  /* 0x000000060700720c */ /* 0x000fe20000f26670 */
[----:B------:R-:W-:-:S05]  /*1110*/  IMAD.HI.U32 R6, R5, R2, RZ ;  /* 0x0000000205067227 */ /* 0x000fca00078e00ff */
[----:B------:R-:W-:-:S04]  /*1120*/  SHF.R.U32.HI R6, RZ, R3, R6 ;  /* 0x00000003ff067219 */ /* 0x000fc80000011606 */
[----:B------:R-:W-:-:S03]  /*1130*/  SEL R6, R5, R6, !P0 ;  /* 0x0000000605067207 */ /* 0x000fc60004000000 */
[----:B------:R-:W-:Y:S01]  /*1140*/  @!P1 IMAD.HI.U32 R8, R7, R2, RZ ;  /* 0x0000000207089227 */ /* 0x000fe200078e00ff */
[----:B------:R-:W-:-:S04]  /*1150*/  IADD3 R2, PT, PT, -R6, RZ, RZ ;  /* 0x000000ff06027210 */ /* 0x000fc80007ffe1ff */
[----:B------:R-:W-:Y:S01]  /*1160*/  @!P1 SHF.R.U32.HI R8, RZ, R3, R8 ;  /* 0x00000003ff089219 */ /* 0x000fe20000011608 */
[----:B------:R-:W-:-:S03]  /*1170*/  IMAD R2, R9, R2, R5 ;  /* 0x0000000209027224 */ /* 0x000fc600078e0205 */
[----:B------:R-:W-:Y:S02]  /*1180*/  @!P1 SEL R3, R7, R8, !P0 ;  /* 0x0000000807039207 */ /* 0x000fe40004000000 */
[----:B------:R-:W-:-:S03]  /*1190*/  IADD3 R8, PT, PT, -R5, RZ, RZ ;  /* 0x000000ff05087210 */ /* 0x000fc60007ffe1ff */
[--C-:B------:R-:W-:Y:S02]  /*11a0*/  @!P1 IMAD.IADD R6, R6, 0x1, -R3.reuse ;  /* 0x0000000106069824 */ /* 0x100fe400078e0a03 */
[----:B------:R-:W-:Y:S01]  /*11b0*/  @!P1 IMAD R3, R2, R11, R3 ;  /* 0x0000000b02039224 */ /* 0x000fe200078e0203 */
[----:B------:R-:W-:Y:S01]  /*11c0*/  IADD3 R2, PT, PT, -R7, RZ, RZ ;  /* 0x000000ff07027210 */ /* 0x000fe20007ffe1ff */
[----:B------:R-:W-:Y:S02]  /*11d0*/  @!P1 IMAD R5, R6, R9, R7 ;  /* 0x0000000906059224 */ /* 0x000fe400078e0207 */
[----:B------:R-:W-:Y:S02]  /*11e0*/  IMAD R8, R4, R8, R155 ;  /* 0x0000000804087224 */ /* 0x000fe400078e029b */
[----:B------:R-:W-:Y:S02]  /*11f0*/  @!P1 IMAD.MOV.U32 R7, RZ, RZ, R3 ;  /* 0x000000ffff079224 */ /* 0x000fe400078e0003 */
[----:B------:R-:W-:-:S02]  /*1200*/  IMAD R2, R10, R2, R165 ;  /* 0x000000020a027224 */ /* 0x000fc400078e02a5 */
[----:B------:R-:W-:Y:S02]  /*1210*/  IMAD R155, R5, R4, R8 ;  /* 0x00000004059b7224 */ /* 0x000fe400078e0208 */
[----:B------:R-:W-:Y:S02]  /*1220*/  IMAD R165, R7, R10, R2 ;  /* 0x0000000a07a57224 */ /* 0x000fe400078e0202 */
.L_x_15:
[----:B------:R-:W1:Y:S01]  /*1230*/  LDCU UR4, c[0x0][0xb30] ;  /* 0x00016600ff0477ac */ /* 0x000e620008000800 */
[----:B------:R-:W2:Y:S08]  /*1240*/  S2UR UR37, SR_CgaCtaId ;  /* 0x00000000002579c3 */ /* 0x000eb00000008800 */
[----:B------:R-:W3:Y:S01]  /*1250*/  LDC R72, c[0x0][0xb24] ;  /* 0x0002c900ff487b82 */ /* 0x000ee20000000800 */
[----:B-1----:R-:W-:-:S09]  /*1260*/  UISETP.NE.AND UP1, UPT, UR4, 0x1, UPT ;  /* 0x000000010400788c */ /* 0x002fd2000bf25270 */
[----:B--2---:R-:W-:Y:S05]  /*1270*/  BRA.U UP1, `(.L_x_16) ;  /* 0x0000000101407547 */ /* 0x004fea000b800000 */
[----:B------:R-:W1:Y:S08]  /*1280*/  LDC.64 R4, c[0x0][0xb10] ;  /* 0x0002c400ff047b82 */ /* 0x000e700000000a00 */
[----:B------:R-:W2:Y:S08]  /*1290*/  LDC.64 R2, c[0x0][0xb18] ;  /* 0x0002c600ff027b82 */ /* 0x000eb00000000a00 */
[----:B------:R-:W4:Y:S08]  /*12a0*/  LDC R6, c[0x0][0xb20] ;  /* 0x0002c800ff067b82 */ /* 0x000f300000000800 */
[----:B------:R-:W3:Y:S01]  /*12b0*/  LDC R8, c[0x0][0xb0c] ;  /* 0x0002c300ff087b82 */ /* 0x000ee20000000800 */
[----:B-1----:R-:W-:-:S05]  /*12c0*/  IMAD.HI.U32 R4, R165, R4, RZ ;  /* 0x00000004a5047227 */ /* 0x002fca00078e00ff */
[----:B------:R-:W-:Y:S01]  /*12d0*/  SHF.R.U32.HI R4, RZ, R5, R4 ;  /* 0x00000005ff047219 */ /* 0x000fe20000011604 */
[----:B--2---:R-:W-:Y:S01]  /*12e0*/  IMAD.HI.U32 R3, R155, R3, RZ ;  /* 0x000000039b037227 */ /* 0x004fe200078e00ff */
[----:B------:R-:W-:-:S04]  /*12f0*/  ISETP.NE.AND P0, PT, R2, 0x1, PT ;  /* 0x000000010200780c */ /* 0x000fc80003f05270 */
[----:B----4-:R-:W-:-:S04]  /*1300*/  SHF.R.U32.HI R6, RZ, R6, R3 ;  /* 0x00000006ff067219 */ /* 0x010fc80000011603 */
[----:B------:R-:W-:Y:S02]  /*1310*/  SEL R3, R155, R6, !P0 ;  /* 0x000000069b037207 */ /* 0x000fe40004000000 */
[----:B---3--:R-:W-:-:S04]  /*1320*/  ISETP.NE.AND P1, PT, R8, 0x1, PT ;  /* 0x000000010800780c */ /* 0x008fc80003f25270 */
[----:B------:R-:W-:-:S05]  /*1330*/  SEL R4, R165, R4, !P1 ;  /* 0x00000004a5047207 */ /* 0x000fca0004800000 */
[----:B------:R-:W-:Y:S02]  /*1340*/  IMAD.IADD R5, R3, 0x1, -R4 ;  /* 0x0000000103057824 */ /* 0x000fe400078e0a04 */
[----:B------:R-:W-:Y:S02]  /*1350*/  IMAD.IADD R3, R4, 0x1, -R3 ;  /* 0x0000000104037824 */ /* 0x000fe400078e0a03 */
[----:B------:R-:W-:Y:S02]  /*1360*/  IMAD R165, R5, R8, R165 ;  /* 0x0000000805a57224 */ /* 0x000fe400078e02a5 */
[----:B------:R-:W-:-:S07]  /*1370*/  IMAD R155, R3, R2, R155 ;  /* 0x00000002039b7224 */ /* 0x000fce00078e029b */
.L_x_16:
[----:B------:R-:W-:Y:S01]  /*1380*/  BAR.SYNC.DEFER_BLOCKING 0x0 ;  /* 0x0000000000007b1d */ /* 0x000fe20000010000 */
[----:B------:R-:W-:Y:S01]  /*1390*/  UISETP.NE.AND UP1, UPT, UR8, 0x2, UPT ;  /* 0x000000020800788c */ /* 0x000fe2000bf25270 */
[----:B------:R-:W-:Y:S02]  /*13a0*/  ISETP.NE.OR P5, PT, R0, 0x2, !P5 ;  /* 0x000000020000780c */ /* 0x000fe40006fa5670 */
[----:B------:R-:W-:-:S06]  /*13b0*/  LOP3.LUT R2, R166, 0x1f, RZ, 0xc0, !PT ;  /* 0x0000001fa6027812 */ /* 0x000fcc00078ec0ff */
[----:B------:R-:W-:Y:S05]  /*13c0*/  BRA.U UP1, `(.L_x_17) ;  /* 0x0000001101ec7547 */ /* 0x000fea000b800000 */
[----:B------:R-:W1:Y:S01]  /*13d0*/  LDCU UR13, c[0x0][0x38c] ;  /* 0x00007180ff0d77ac */ /* 0x000e620008000800 */
[----:B------:R-:W2:Y:S01]  /*13e0*/  LDC R9, c[0x0][0x370] ;  /* 0x0000dc00ff097b82 */ /* 0x000ea20000000800 */
[----:B------:R-:W-:Y:S01]  /*13f0*/  PLOP3.LUT P1, PT, PT, PT, UP2, 0x80, 0x8 ;  /* 0x000000000008781c */ /* 0x000fe20003f2f028 */
[----:B------:R-:W-:Y:S01]  /*1400*/  IMAD.MOV.U32 R15, RZ, RZ, 0x1 ;  /* 0x00000001ff0f7424 */ /* 0x000fe200078e00ff */
[----:B------:R-:W-:Y:S01]  /*1410*/  ISETP.EQ.OR P4, PT, R2, RZ, P5 ;  /* 0x000000ff0200720c */ /* 0x000fe20002f82670 */
[----:B------:R-:W-:Y:S01]  /*1420*/  IMAD.MOV.U32 R14, RZ, RZ, RZ ;  /* 0x000000ffff0e7224 */ /* 0x000fe200078e00ff */
[----:B------:R-:W-:Y:S02]  /*1430*/  PLOP3.LUT P1, PT, P1, PT, PT, 0x8, 0x80 ;  /* 0x000000000080781c */ /* 0x000fe40000f2e170 */
[----:B------:R-:W-:Y:S01]  /*1440*/  CS2R R12, SRZ ;  /* 0x00000000000c7805 */ /* 0x000fe2000001ff00 */
[----:B------:R-:W-:Y:S01]  /*1450*/  IMAD.MOV.U32 R10, RZ, RZ, 0x1 ;  /* 0x00000001ff0a7424 */ /* 0x000fe200078e00ff */
[----:B------:R-:W4:Y:S01]  /*1460*/  LDC R0, c[0x0][0x374] ;  /* 0x0000dd00ff007b82 */ /* 0x000f220000000800 */
[----:B------:R-:W2:Y:S01]  /*1470*/  LDCU.64 UR22, c[0x0][0x348] ;  /* 0x00006900ff1677ac */ /* 0x000ea20008000a00 */
[----:B------:R-:W-:Y:S01]  /*1480*/  UMOV UR6, URZ ;  /* 0x000000ff00067c82 */ /* 0x000fe20008000000 */
[----:B-1----:R-:W-:-:S04]  /*1490*/  UIADD3 UR5, UPT, UPT, UR13, 0x7f, URZ ;  /* 0x0000007f0d057890 */ /* 0x002fc8000fffe0ff */
[----:B------:R-:W-:-:S04]  /*14a0*/  USHF.R.S32.HI UR4, URZ, 0x1f, UR5 ;  /* 0x0000001fff047899 */ /* 0x000fc80008011405 */
[----:B------:R-:W-:-:S04]  /*14b0*/  ULEA.HI UR4, UR4, UR5, URZ, 0x7 ;  /* 0x0000000504047291 */ /* 0x000fc8000f8f38ff */
[----:B------:R-:W-:Y:S02]  /*14c0*/  USHF.R.S32.HI UR15, URZ, 0x7, UR4 ;  /* 0x00000007ff0f7899 */ /* 0x000fe40008011404 */
[----:B------:R-:W-:Y:S02]  /*14d0*/  UIADD3 UR4, UPT, UPT, UR13, -0x1, URZ ;  /* 0xffffffff0d047890 */ /* 0x000fe4000fffe0ff */
[----:B------:R-:W-:Y:S02]  /*14e0*/  UISETP.LT.U32.AND UP0, UPT, UR15, 0x8, UPT ;  /* 0x000000080f00788c */ /* 0x000fe4000bf01070 */
[----:B------:R-:W-:Y:S02]  /*14f0*/  UISETP.GE.U32.AND UP1, UPT, UR4, -0xff, UPT ;  /* 0xffffff010400788c */ /* 0x000fe4000bf26070 */
[----:B------:R-:W-:Y:S02]  /*1500*/  USEL UR14, UR15, 0x8, UP0 ;  /* 0x000000080f0e7887 */ /* 0x000fe40008000000 */
[----:B------:R-:W-:-:S02]  /*1510*/  UIADD3 UR13, UPT, UPT, UR13, 0xfe, URZ ;  /* 0x000000fe0d0d7890 */ /* 0x000fc4000fffe0ff */
[----:B------:R-:W-:Y:S02]  /*1520*/  UIADD3 UR5, UPT, UPT, UR14, -0x1, URZ ;  /* 0xffffffff0e057890 */ /* 0x000fe4000fffe0ff */
[----:B------:R-:W-:-:S03]  /*1530*/  UIADD3 UR7, UPT, UPT, UR15, -UR14, URZ ;  /* 0x8000000e0f077290 */ /* 0x000fc6000fffe0ff */
[----:B------:R-:W-:-:S04]  /*1540*/  @UP1 UIADD3 UR5, UPT, UPT, UR14, URZ, URZ ;  /* 0x000000ff0e051290 */ /* 0x000fc8000fffe0ff */
[----:B--2---:R-:W-:-:S12]  /*1550*/  UIADD3 UR5, UPT, UPT, UR5, 0x1, URZ ;  /* 0x0000000105057890 */ /* 0x004fd8000fffe0ff */
.L_x_35:
[----:B------:R-:W-:Y:S01]  /*1560*/  UISETP.NE.AND UP0, UPT, UR37, URZ, UPT ;  /* 0x000000ff2500728c */ /* 0x000fe2000bf05270 */
[----:B------:R-:W1:Y:S08]  /*1570*/  S2UR UR37, SR_CgaCtaId ;  /* 0x00000000002579c3 */ /* 0x000e700000008800 */
[----:B------:R-:W-:Y:S05]  /*1580*/  BRA.U UP0, `(.L_x_18) ;  /* 0x0000000100347547 */ /* 0x000fea000b800000 */
[----:B------:R-:W2:Y:S01]  /*1590*/  S2R R2, SR_CgaCtaId ;  /* 0x0000000000027919 */ /* 0x000ea20000008800 */
[----:B------:R-:W-:-:S04]  /*15a0*/  MOV R3, 0x400 ;  /* 0x0000040000037802 */ /* 0x000fc80000000f00 */
[----:B--2---:R-:W-:Y:S02]  /*15b0*/  LEA R3, R2, R3, 0x18 ;  /* 0x0000000302037211 */ /* 0x004fe400078ec0ff */
[----:B------:R-:W-:-:S03]  /*15c0*/  SHF.L.U32 R2, R10, 0x1f, RZ ;  /* 0x0000001f0a027819 */ /* 0x000fc600000006ff */
[----:B------:R-:W-:-:S04]  /*15d0*/  IMAD R3, R12, 0x8, R3 ;  /* 0x000000080c037824 */ /* 0x000fc800078e0203 */
[----:B------:R-:W2:Y:S02]  /*15e0*/  SYNCS.PHASECHK.TRANS64.TRYWAIT P0, [R3+URZ+0x110], R2 ;  /* 0x00011002030075a7 */ /* 0x000ea400080011ff */
[----:B--2---:R-:W-:Y:S05]  /*15f0*/  @!P0 BRA `(.L_x_19) ;  /* 0x0000005400808947 */ /* 0x004fea0003800000 */
.L_x_99:
[----:B------:R-:W-:Y:S01]  /*1600*/  VIADD R12, R12, 0x1 ;  /* 0x000000010c0c7836 */ /* 0x000fe20000000000 */
[----:B------:R2:W-:Y:S04]  /*1610*/  SYNCS.ARRIVE.TRANS64.A1T0 RZ, [R3+URZ+0x100], RZ ;  /* 0x000100ff03ff79a7 */ /* 0x0005e800081000ff */
[----:B------:R-:W-:-:S04]  /*1620*/  ISETP.NE.AND P0, PT, R12, 0x2, PT ;  /* 0x000000020c00780c */ /* 0x000fc80003f05270 */
[----:B------:R-:W-:Y:S02]  /*1630*/  SEL R12, R12, RZ, P0 ;  /* 0x000000ff0c0c7207 */ /* 0x000fe40000000000 */
[----:B--2---:R-:W-:-:S04]  /*1640*/  SEL R3, RZ, 0x1, P0 ;  /* 0x00000001ff037807 */ /* 0x004fc80000000000 */
[----:B------:R-:W-:-:S07]  /*1650*/  LOP3.LUT R10, R10, R3, RZ, 0x3c, !PT ;  /* 0x000000030a0a7212 */ /* 0x000fce00078e3cff */
.L_x_18:
[----:B------:R-:W-:Y:S01]  /*1660*/  UMOV UR4, 0x400 ;  /* 0x0000040000047882 */ /* 0x000fe20000000000 */
[----:B------:R-:W-:Y:S01]  /*1670*/  SHF.L.U32 R2, R15, 0x1f, RZ ;  /* 0x0000001f0f027819 */ /* 0x000fe200000006ff */
[----:B-1----:R-:W-:Y:S01]  /*1680*/  ULEA UR4, UR37, UR4, 0x18 ;  /* 0x0000000425047291 */ /* 0x002fe2000f8ec0ff */
[----:B------:R-:W-:Y:S01]  /*1690*/  R2UR UR35, R165 ;  /* 0x00000000a52372ca */ /* 0x000fe200000e0000 */
[----:B------:R-:W-:Y:S01]  /*16a0*/  UISETP.GE.U32.AND UP0, UPT, UR13, 0xff, UPT ;  /* 0x000000ff0d00788c */ /* 0x000fe2000bf06070 */
[----:B------:R-:W-:Y:S01]  /*16b0*/  R2UR UR11, R155 ;  /* 0x000000009b0b72ca */ /* 0x000fe200000e0000 */
[----:B------:R-:W-:Y:S01]  /*16c0*/  ULEA UR8, UR6, UR4, 0x3 ;  /* 0x0000000406087291 */ /* 0x000fe2000f8e18ff */
[----:B------:R-:W-:-:S08]  /*16d0*/  UMOV UR24, URZ ;  /* 0x000000ff00187c82 */ /* 0x000fd00008000000 */
[----:B------:R1:W2:Y:S01]  /*16e0*/  SYNCS.PHASECHK.TRANS64.TRYWAIT P0, [UR8+0x40], R2 ;  /* 0x00004002ff0075a7 */ /* 0x0002a20008001108 */
[----:B------:R-:W-:Y:S02]  /*16f0*/  USHF.L.U32 UR35, UR35, 0x7, URZ ;  /* 0x0000000723237899 */ /* 0x000fe400080006ff */
[----:B------:R-:W-:Y:S01]  /*1700*/  USHF.L.U32 UR11, UR11, 0x6, URZ ;  /* 0x000000060b0b7899 */ /* 0x000fe200080006ff */
[----:B------:R-:W-:Y:S11]  /*1710*/  BRA.U !UP0, `(.L_x_20) ;  /* 0x0000000108a87547 */ /* 0x000ff6000b800000 */
[----:B------:R-:W-:Y:S01]  /*1720*/  UMOV UR16, URZ ;  /* 0x000000ff00107c82 */ /* 0x000fe20008000000 */
[----:B------:R-:W-:-:S05]  /*1730*/  UMOV UR17, UR6 ;  /* 0x0000000600117c82 */ /* 0x000fca0008000000 */
.L_x_25:
[----:B-1----:R-:W-:Y:S01]  /*1740*/  ULEA UR33, UR17, UR4, 0x3 ;  /* 0x0000000411217291 */ /* 0x002fe2000f8e18ff */
[----:B--2---:R-:W-:Y:S01]  /*1750*/  @!P5 MOV R3, 0x6000 ;  /* 0x000060000003d802 */ /* 0x004fe20000000f00 */
[----:B--2---:R-:W-:Y:S10]  /*1760*/  @P0 BRA `(.L_x_21) ;  /* 0x00000000000c0947 */ /* 0x004ff40003800000 */
[----:B------:R-:W-:-:S04]  /*1770*/  SHF.L.U32 R5, R15, 0x1f, RZ ;  /* 0x0000001f0f057819 */ /* 0x000fc800000006ff */
[----:B------:R-:W2:Y:S02]  /*1780*/  SYNCS.PHASECHK.TRANS64.TRYWAIT P0, [UR33+0x40], R5 ;  /* 0x00004005ff0075a7 */ /* 0x000ea40008001121 */
[----:B--2---:R-:W-:Y:S05]  /*1790*/  @!P0 BRA `(.L_x_22) ;  /* 0x00000054002c8947 */ /* 0x004fea0003800000 */
.L_x_21:
[----:B------:R2:W-:Y:S01]  /*17a0*/  @!P5 SYNCS.ARRIVE.TRANS64 RZ, [UR33], R3 ;  /* 0x00000003ffffd9a7 */ /* 0x0005e20008000021 */
[----:B------:R-:W-:Y:S04]  /*17b0*/  BSSY.RECONVERGENT B0, `(.L_x_23) ;  /* 0x0000003000007945 */ /* 0x000fe80003800200 */
[----:B------:R-:W-:Y:S05]  /*17c0*/  @P4 BRA `(.L_x_24) ;  /* 0x0000000000044947 */ /* 0x000fea0003800000 */
[----:B------:R-:W-:Y:S05]  /*17d0*/  BPT.TRAP 0x1 ;  /* 0x000000040000795c */ /* 0x000fea0000300000 */
.L_x_24:
[----:B------:R-:W-:Y:S05]  /*17e0*/  BSYNC.RECONVERGENT B0 ;  /* 0x0000000000007941 */ /* 0x000fea0003800200 */
.L_x_23:
[----:B------:R-:W-:Y:S02]  /*17f0*/  UIADD3 UR6, UPT, UPT, UR17, 0x1, URZ ;  /* 0x0000000111067890 */ /* 0x000fe4000fffe0ff */
[----:B------:R-:W-:Y:S02]  /*1800*/  ULEA UR32, UR17, UR4, 0xe ;  /* 0x0000000411207291 */ /* 0x000fe4000f8e70ff */
[----:B------:R-:W-:Y:S02]  /*1810*/  UISETP.NE.AND UP0, UPT, UR6, 0x8, UPT ;  /* 0x000000080600788c */ /* 0x000fe4000bf05270 */
[----:B------:R-:W-:Y:S02]  /*1820*/  UIADD3 UR26, UP1, UPT, UR22, 0x80, URZ ;  /* 0x00000080161a7890 */ /* 0x000fe4000ff3e0ff */
[----:B------:R-:W-:Y:S02]  /*1830*/  USEL UR9, URZ, 0x1, UP0 ;  /* 0x00000001ff097887 */ /* 0x000fe40008000000 */
[----:B------:R-:W-:-:S02]  /*1840*/  USEL UR6, UR6, URZ, UP0 ;  /* 0x000000ff06067287 */ /* 0x000fc40008000000 */
[----:B------:R-:W-:Y:S02]  /*1850*/  UIADD3 UR20, UP0, UPT, UR22, 0x180, URZ ;  /* 0x0000018016147890 */ /* 0x000fe4000ff1e0ff */
[----:B------:R-:W-:Y:S01]  /*1860*/  ULEA UR8, UR6, UR4, 0x3 ;  /* 0x0000000406087291 */ /* 0x000fe2000f8e18ff */
[----:B------:R-:W-:Y:S01]  /*1870*/  LOP3.LUT R15, R15, UR9, RZ, 0x3c, !PT ;  /* 0x000000090f0f7c12 */ /* 0x000fe2000f8e3cff */
[----:B------:R-:W-:Y:S02]  /*1880*/  USHF.L.U32 UR34, UR16, 0x7, URZ ;  /* 0x0000000710227899 */ /* 0x000fe400080006ff */
[----:B------:R-:W-:Y:S01]  /*1890*/  UIADD3.X UR27, UPT, UPT, URZ, UR23, URZ, UP1, !UPT ;  /* 0x00000017ff1b7290 */ /* 0x000fe20008ffe4ff */
[----:B-1----:R-:W-:Y:S01]  /*18a0*/  SHF.L.U32 R2, R15, 0x1f, RZ ;  /* 0x0000001f0f027819 */ /* 0x002fe200000006ff */
[----:B------:R-:W-:Y:S02]  /*18b0*/  UIADD3 UR32, UPT, UPT, UR32, 0x4400, URZ ;  /* 0x0000440020207890 */ /* 0x000fe4000fffe0ff */
[----:B------:R-:W-:Y:S01]  /*18c0*/  UIADD3.X UR21, UPT, UPT, URZ, UR23, URZ, UP0, !UPT ;  /* 0x00000017ff157290 */ /* 0x000fe200087fe4ff */
[----:B------:R1:W1:Y:S01]  /*18d0*/  SYNCS.PHASECHK.TRANS64.TRYWAIT P0, [UR8+0x40], R2 ;  /* 0x00004002ff0075a7 */ /* 0x0002620008001108 */
[----:B------:R-:W-:Y:S01]  /*18e0*/  ULEA UR8, UR17, UR4, 0xd ;  /* 0x0000000411087291 */ /* 0x000fe2000f8e68ff */
[----:B------:R-:W-:Y:S01]  /*18f0*/  UMOV UR18, 0x0 ;  /* 0x0000000000127882 */ /* 0x000fe20000000000 */
[----:B------:R-:W-:-:S02]  /*1900*/  UMOV UR19, 0x10000000 ;  /* 0x1000000000137882 */ /* 0x000fc40000000000 */
[----:B------:R-:W-:Y:S01]  /*1910*/  UIADD3 UR8, UPT, UPT, UR8, 0x24400, URZ ;  /* 0x0002440008087890 */ /* 0x000fe2000fffe0ff */
[----:B------:R1:W-:Y:S01]  /*1920*/  UTMALDG.3D [UR32], [UR26], desc[UR18] ;  /* 0x000012201a0075b4 */ /* 0x0003e20008011000 */
[----:B------:R-:W-:Y:S01]  /*1930*/  UMOV UR12, UR36 ;  /* 0x00000024000c7c82 */ /* 0x000fe20008000000 */
[----:B------:R-:W-:Y:S01]  /*1940*/  UMOV UR9, UR33 ;  /* 0x0000002100097c82 */ /* 0x000fe20008000000 */
[----:B------:R-:W-:Y:S01]  /*1950*/  UMOV UR10, UR34 ;  /* 0x00000022000a7c82 */ /* 0x000fe20008000000 */
[----:B------:R-:W-:Y:S01]  /*1960*/  UIADD3 UR16, UPT, UPT, UR16, 0x1, URZ ;  /* 0x0000000110107890 */ /* 0x000fe2000fffe0ff */
[----:B------:R-:W-:Y:S01]  /*1970*/  UMOV UR24, UR5 ;  /* 0x0000000500187c82 */ /* 0x000fe20008000000 */
[----:B------:R-:W-:Y:S02]  /*1980*/  UMOV UR17, UR6 ;  /* 0x0000000600117c82 */ /* 0x000fe40008000000 */
[----:B------:R1:W-:Y:S01]  /*1990*/  UTMALDG.3D [UR8], [UR20], desc[UR18] ;  /* 0x00001208140075b4 */ /* 0x0003e20008011000 */
[----:B------:R-:W-:-:S09]  /*19a0*/  UISETP.NE.AND UP0, UPT, UR16, UR5, UPT ;  /* 0x000000051000728c */ /* 0x000fd2000bf05270 */
[----:B------:R-:W-:Y:S05]  /*19b0*/  BRA.U UP0, `(.L_x_25) ;  /* 0xfffffffd00607547 */ /* 0x000fea000b83ffff */
.L_x_20:
[----:B-1----:R-:W-:Y:S01]  /*19c0*/  ULEA UR8, UR6, UR4, 0x3 ;  /* 0x0000000406087291 */ /* 0x002fe2000f8e18ff */
[----:B------:R-:W-:Y:S01]  /*19d0*/  SHF.L.U32 R2, R15, 0x1f, RZ ;  /* 0x0000001f0f027819 */ /* 0x000fe200000006ff */
[----:B------:R-:W-:Y:S01]  /*19e0*/  @!P1 SYNCS.ARRIVE.TRANS64.A1T0 RZ, [UR4+0x98], RZ ;  /* 0x000098ffffff99a7 */ /* 0x000fe20008100004 */
[----:B------:R-:W-:-:S06]  /*19f0*/  UISETP.GT.AND UP0, UPT, UR15, UR14, UPT ;  /* 0x0000000e0f00728c */ /* 0x000fcc000bf04270 */
[----:B--2---:R1:W2:Y:S03]  /*1a00*/  SYNCS.PHASECHK.TRANS64.TRYWAIT P0, [UR8+0x40], R2 ;  /* 0x00004002ff0075a7 */ /* 0x0042a60008001108 */
[----:B------:R-:W-:Y:S05]  /*1a10*/  BRA.U !UP0, `(.L_x_26) ;  /* 0x0000000108ac7547 */ /* 0x000fea000b800000 */
[----:B------:R-:W-:Y:S01]  /*1a20*/  UIADD3 UR21, UPT, UPT, UR7, UR24, URZ ;  /* 0x0000001807157290 */ /* 0x000fe2000fffe0ff */
[----:B------:R-:W-:-:S11]  /*1a30*/  UMOV UR25, UR6 ;  /* 0x0000000600197c82 */ /* 0x000fd60008000000 */
.L_x_31:
[----:B-1----:R-:W-:Y:S01]  /*1a40*/  ULEA UR17, UR25, UR4, 0x3 ;  /* 0x0000000419117291 */ /* 0x002fe2000f8e18ff */
[----:B--2---:R-:W-:Y:S01]  /*1a50*/  @!P5 MOV R3, 0x6000 ;  /* 0x000060000003d802 */ /* 0x004fe20000000f00 */
[----:B--2---:R-:W-:Y:S10]  /*1a60*/  @P0 BRA `(.L_x_27) ;  /* 0x00000000000c0947 */ /* 0x004ff40003800000 */
[----:B------:R-:W-:-:S04]  /*1a70*/  SHF.L.U32 R5, R15, 0x1f, RZ ;  /* 0x0000001f0f057819 */ /* 0x000fc800000006ff */
[----:B------:R-:W2:Y:S02]  /*1a80*/  SYNCS.PHASECHK.TRANS64.TRYWAIT P0, [UR17+0x40], R5 ;  /* 0x00004005ff0075a7 */ /* 0x000ea40008001111 */
[----:B--2---:R-:W-:Y:S05]  /*1a90*/  @!P0 BRA `(.L_x_28) ;  /* 0x0000005000848947 */ /* 0x004fea0003800000 */
.L_x_27:
[----:B------:R2:W-:Y:S01]  /*1aa0*/  @!P5 SYNCS.ARRIVE.TRANS64 RZ, [UR17], R3 ;  /* 0x00000003ffffd9a7 */ /* 0x0005e20008000011 */
[----:B------:R-:W-:Y:S04]  /*1ab0*/  BSSY.RECONVERGENT B0, `(.L_x_29) ;  /* 0x0000003000007945 */ /* 0x000fe80003800200 */
[----:B------:R-:W-:Y:S05]  /*1ac0*/  @P4 BRA `(.L_x_30) ;  /* 0x0000000000044947 */ /* 0x000fea0003800000 */
[----:B------:R-:W-:Y:S05]  /*1ad0*/  BPT.TRAP 0x1 ;  /* 0x000000040000795c */ /* 0x000fea0000300000 */
.L_x_30:
[----:B------:R-:W-:Y:S05]  /*1ae0*/  BSYNC.RECONVERGENT B0 ;  /* 0x0000000000007941 */ /* 0x000fea0003800200 */
.L_x_29:
        /* <DEDUP_REMOVED lines=10> */
[----:B------:R-:W-:Y:S01]  /*1b90*/  UIADD3 UR16, UPT, UPT, UR16, 0x4400, URZ ;  /* 0x0000440010107890 */ /* 0x000fe2000fffe0ff */
[----:B-1----:R-:W-:Y:S01]  /*1ba0*/  SHF.L.U32 R2, R15, 0x1f, RZ ;  /* 0x0000001f0f027819 */ /* 0x002fe200000006ff */
[----:B------:R-:W-:Y:S02]  /*1bb0*/  UIADD3.X UR31, UPT, UPT, URZ, UR23, URZ, UP1, !UPT ;  /* 0x00000017ff1f7290 */ /* 0x000fe40008ffe4ff */
[----:B------:R-:W-:Y:S01]  /*1bc0*/  UIADD3.X UR29, UPT, UPT, URZ, UR23, URZ, UP0, !UPT ;  /* 0x00000017ff1d7290 */ /* 0x000fe200087fe4ff */
[----:B------:R1:W1:Y:S01]  /*1bd0*/  SYNCS.PHASECHK.TRANS64.TRYWAIT P0, [UR8+0x40], R2 ;  /* 0x00004002ff0075a7 */ /* 0x0002620008001108 */
[----:B------:R-:W-:Y:S01]  /*1be0*/  ULEA UR8, UR25, UR4, 0xd ;  /* 0x0000000419087291 */ /* 0x000fe2000f8e68ff */
[----:B------:R-:W-:Y:S01]  /*1bf0*/  UMOV UR26, 0x0 ;  /* 0x00000000001a7882 */ /* 0x000fe20000000000 */
[----:B------:R-:W-:-:S02]  /*1c00*/  UMOV UR27, 0x10000000 ;  /* 0x10000000001b7882 */ /* 0x000fc40000000000 */
[----:B------:R-:W-:Y:S01]  /*1c10*/  UIADD3 UR8, UPT, UPT, UR8, 0x24400, URZ ;  /* 0x0002440008087890 */ /* 0x000fe2000fffe0ff */
[----:B------:R-:W-:Y:S01]  /*1c20*/  UMOV UR19, UR35 ;  /* 0x0000002300137c82 */ /* 0x000fe20008000000 */
[----:B------:R-:W-:Y:S01]  /*1c30*/  UMOV UR20, UR36 ;  /* 0x0000002400147c82 */ /* 0x000fe20008000000 */
[----:B------:R-:W-:Y:S01]  /*1c40*/  UMOV UR12, UR36 ;  /* 0x00000024000c7c82 */ /* 0x000fe20008000000 */
[----:B------:R-:W-:Y:S01]  /*1c50*/  UMOV UR9, UR17 ;  /* 0x0000001100097c82 */ /* 0x000fe20008000000 */
[----:B------:R-:W-:Y:S01]  /*1c60*/  UMOV UR10, UR18 ;  /* 0x00000012000a7c82 */ /* 0x000fe20008000000 */
[----:B------:R1:W-:Y:S01]  /*1c70*/  UTMALDG.3D [UR16], [UR30], desc[UR26] ;  /* 0x00001a101e0075b4 */ /* 0x0003e20008011000 */
[----:B------:R-:W-:Y:S01]  /*1c80*/  UIADD3 UR24, UPT, UPT, UR24, 0x1, URZ ;  /* 0x0000000118187890 */ /* 0x000fe2000fffe0ff */
[----:B------:R-:W-:-:S03]  /*1c90*/  UMOV UR25, UR6 ;  /* 0x0000000600197c82 */ /* 0x000fc60008000000 */
[----:B------:R-:W-:Y:S01]  /*1ca0*/  UISETP.NE.AND UP0, UPT, UR24, UR21, UPT ;  /* 0x000000151800728c */ /* 0x000fe2000bf05270 */
[----:B------:R1:W-:Y:S08]  /*1cb0*/  UTMALDG.3D [UR8], [UR28], desc[UR26] ;  /* 0x00001a081c0075b4 */ /* 0x0003f00008011000 */
[----:B------:R-:W-:Y:S05]  /*1cc0*/  BRA.U UP0, `(.L_x_31) ;  /* 0xfffffffd005c7547 */ /* 0x000fea000b83ffff */
.L_x_26:
[C---:B-1----:R-:W-:Y:S01]  /*1cd0*/  LEA R2, R14.reuse, UR4, 0x3 ;  /* 0x000000040e027c11 */ /* 0x042fe2000f8e18ff */
[----:B------:R-:W-:Y:S01]  /*1ce0*/  NOP ;  /* 0x0000000000007918 */ /* 0x000fe20000000000 */
[----:B--2---:R-:W-:Y:S02]  /*1cf0*/  SHF.L.U32 R3, R13, 0x1f, RZ ;  /* 0x0000001f0d037819 */ /* 0x004fe400000006ff */
[----:B------:R-:W-:Y:S02]  /*1d00*/  LEA R4, R14, UR4, 0x4 ;  /* 0x000000040e047c11 */ /* 0x000fe4000f8e20ff */
[----:B------:R-:W1:Y:S02]  /*1d10*/  SYNCS.PHASECHK.TRANS64.TRYWAIT P0, [R2+URZ+0xa0], R3 ;  /* 0x0000a003020075a7 */ /* 0x000e6400080011ff */
[----:B-1----:R-:W-:Y:S05]  /*1d20*/  @!P0 BRA `(.L_x_32) ;  /* 0x0000004c00f88947 */ /* 0x002fea0003800000 */
.L_x_102:
[----:B------:R-:W2:Y:S01]  /*1d30*/  LDS.128 R4, [R4+0x130] ;  /* 0x0001300004047984 */ /* 0x000ea20000000c00 */
[----:B---3--:R-:W-:Y:S01]  /*1d40*/  ISETP.GE.AND P0, PT, R72, 0x1, PT ;  /* 0x000000014800780c */ /* 0x008fe20003f06270 */
[----:B-1----:R-:W-:Y:S01]  /*1d50*/  VIADD R2, R2, 0xb0 ;  /* 0x000000b002027836 */ /* 0x002fe20000000000 */
[----:B------:R-:W-:Y:S01]  /*1d60*/  @!PT LDS RZ, [RZ] ;  /* 0x00000000fffff984 */ /* 0x000fe20000000800 */
[----:B------:R-:W-:Y:S01]  /*1d70*/  @!PT LDS RZ, [RZ] ;  /* 0x00000000fffff984 */ /* 0x000fe20000000800 */
[----:B------:R-:W-:Y:S01]  /*1d80*/  @!PT LDS RZ, [RZ] ;  /* 0x00000000fffff984 */ /* 0x000fe20000000800 */
[----:B------:R-:W-:Y:S01]  /*1d90*/  @!PT LDS RZ, [RZ] ;  /* 0x00000000fffff984 */ /* 0x000fe20000000800 */
[----:B------:R1:W-:Y:S06]  /*1da0*/  MEMBAR.ALL.CTA ;  /* 0x0000000000007992 */ /* 0x0003ec0000008000 */
[----:B-1----:R-:W1:Y:S01]  /*1db0*/  FENCE.VIEW.ASYNC.S ;  /* 0x00000000000073c6 */ /* 0x002e620000000000 */
[----:B------:R-:W-:-:S04]  /*1dc0*/  PRMT R2, RZ, 0x654, R2 ;  /* 0x00000654ff027816 */ /* 0x000fc80000000002 */
[----:B-1----:R1:W-:Y:S01]  /*1dd0*/  SYNCS.ARRIVE.TRANS64.RED.A1T0 RZ, [R2+URZ], RZ ;  /* 0x000000ff02ff79a7 */ /* 0x0023e200081004ff */
[----:B--2---:R-:W-:-:S13]  /*1de0*/  LOP3.LUT P2, RZ, R6, 0x1, RZ, 0xc0, !PT ;  /* 0x0000000106ff7812 */ /* 0x004fda000784c0ff */
[----:B------:R-:W-:Y:S01]  /*1df0*/  @P2 SHF.R.U32.HI R3, RZ, 0x10, R5 ;  /* 0x00000010ff032819 */ /* 0x000fe20000011605 */
[----:B------:R-:W-:Y:S01]  /*1e00*/  VOTEU.ANY UP0, P2 ;  /* 0x0000000000ff7886 */ /* 0x000fe20001000100 */
[----:B------:R-:W-:Y:S02]  /*1e10*/  @P2 MOV R11, R4 ;  /* 0x00000004000b2202 */ /* 0x000fe40000000f00 */
[----:B------:R-:W-:Y:S02]  /*1e20*/  @P2 R2UR.BROADCAST UR8, R3 ;  /* 0x00000000030822ca */ /* 0x000fe400008e0000 */
[----:B------:R-:W-:-:S11]  /*1e30*/  @P2 LOP3.LUT R8, R5, 0xffff, RZ, 0xc0, !PT ;  /* 0x0000ffff05082812 */ /* 0x000fd600078ec0ff */
[----:B------:R-:W-:Y:S01]  /*1e40*/  @UP0 UMOV UR36, UR8 ;  /* 0x0000000800240c82 */ /* 0x000fe20008000000 */
[----:B-1----:R-:W-:Y:S05]  /*1e50*/  @!P0 BRA `(.L_x_33) ;  /* 0x0000000000b88947 */ /* 0x002fea0003800000 */
[----:B------:R-:W4:Y:S01]  /*1e60*/  LDC.64 R4, c[0x0][0xb18] ;  /* 0x0002c600ff047b82 */ /* 0x000f220000000a00 */
[----:B------:R-:W-:-:S07]  /*1e70*/  ISETP.NE.AND P3, PT, R72, 0x1, PT ;  /* 0x000000014800780c */ /* 0x000fce0003f65270 */
[----:B------:R-:W1:Y:S08]  /*1e80*/  LDC.64 R6, c[0x0][0xb10] ;  /* 0x0002c400ff067b82 */ /* 0x000e700000000a00 */
[----:B------:R-:W2:Y:S08]  /*1e90*/  LDC R16, c[0x0][0xb20] ;  /* 0x0002c800ff107b82 */ /* 0x000eb00000000800 */
[----:B------:R-:W3:Y:S01]  /*1ea0*/  LDC R18, c[0x0][0xb0c] ;  /* 0x0002c300ff127b82 */ /* 0x000ee20000000800 */
[----:B----4-:R-:W-:Y:S01]  /*1eb0*/  IMAD.HI.U32 R17, R0, R5, RZ ;  /* 0x0000000500117227 */ /* 0x010fe200078e00ff */
[----:B------:R-:W-:-:S03]  /*1ec0*/  ISETP.NE.AND P0, PT, R4, 0x1, PT ;  /* 0x000000010400780c */ /* 0x000fc60003f05270 */
[----:B------:R-:W-:-:S03]  /*1ed0*/  IMAD.HI.U32 R5, R8, R5, RZ ;  /* 0x0000000508057227 */ /* 0x000fc600078e00ff */
[----:B------:R-:W4:Y:S01]  /*1ee0*/  LDC.64 R2, c[0x0][0xb28] ;  /* 0x0002ca00ff027b82 */ /* 0x000f220000000a00 */
[----:B-1----:R-:W-:-:S04]  /*1ef0*/  IMAD.HI.U32 R20, R9, R6, RZ ;  /* 0x0000000609147227 */ /* 0x002fc800078e00ff */
[----:B------:R-:W-:Y:S01]  /*1f00*/  IMAD.HI.U32 R22, R11, R6, RZ ;  /* 0x000000060b167227 */ /* 0x000fe200078e00ff */
[----:B------:R-:W-:Y:S02]  /*1f10*/  SHF.R.U32.HI R20, RZ, R7, R20 ;  /* 0x00000007ff147219 */ /* 0x000fe40000011614 */
[-C--:B--2---:R-:W-:Y:S02]  /*1f20*/  SHF.R.U32.HI R17, RZ, R16.reuse, R17 ;  /* 0x00000010ff117219 */ /* 0x084fe40000011611 */
[----:B------:R-:W-:Y:S02]  /*1f30*/  SHF.R.U32.HI R5, RZ, R16, R5 ;  /* 0x00000010ff057219 */ /* 0x000fe40000011605 */
[----:B------:R-:W-:Y:S02]  /*1f40*/  SEL R17, R0, R17, !P0 ;  /* 0x0000001100117207 */ /* 0x000fe40004000000 */
[----:B------:R-:W-:Y:S02]  /*1f50*/  SHF.R.U32.HI R22, RZ, R7, R22 ;  /* 0x00000007ff167219 */ /* 0x000fe40000011616 */
[----:B---3--:R-:W-:-:S02]  /*1f60*/  ISETP.NE.AND P1, PT, R18, 0x1, PT ;  /* 0x000000011200780c */ /* 0x008fc40003f25270 */
[----:B------:R-:W-:Y:S02]  /*1f70*/  SEL R5, R8, R5, !P0 ;  /* 0x0000000508057207 */ /* 0x000fe40004000000 */
[----:B------:R-:W-:Y:S02]  /*1f80*/  SEL R19, R9, R20, !P1 ;  /* 0x0000001409137207 */ /* 0x000fe40004800000 */
[----:B------:R-:W-:Y:S01]  /*1f90*/  SEL R7, R11, R22, !P1 ;  /* 0x000000160b077207 */ /* 0x000fe20004800000 */
[----:B----4-:R-:W-:-:S04]  /*1fa0*/  IMAD.HI.U32 R20, R17, R2, RZ ;  /* 0x0000000211147227 */ /* 0x010fc800078e00ff */
[----:B------:R-:W-:Y:S01]  /*1fb0*/  IMAD.HI.U32 R6, R19, R2, RZ ;  /* 0x0000000213067227 */ /* 0x000fe200078e00ff */
[----:B------:R-:W-:-:S04]  /*1fc0*/  @P3 SHF.R.U32.HI R17, RZ, R3, R20 ;  /* 0x00000003ff113219 */ /* 0x000fc80000011614 */
[----:B------:R-:W-:Y:S01]  /*1fd0*/  @P3 SHF.R.U32.HI R19, RZ, R3, R6 ;  /* 0x00000003ff133219 */ /* 0x000fe20000011606 */
[----:B------:R-:W-:-:S04]  /*1fe0*/  IMAD R17, R72, R17, RZ ;  /* 0x0000001148117224 */ /* 0x000fc800078e02ff */
[----:B------:R-:W-:Y:S01]  /*1ff0*/  IMAD R6, R72, R19, RZ ;  /* 0x0000001348067224 */ /* 0x000fe200078e02ff */
[C---:B------:R-:W-:Y:S02]  /*2000*/  ISETP.GE.AND P0, PT, R5.reuse, R17, PT ;  /* 0x000000110500720c */ /* 0x040fe40003f06270 */
[----:B------:R-:W-:Y:S02]  /*2010*/  IADD3 R17, PT, PT, -R5, RZ, RZ ;  /* 0x000000ff05117210 */ /* 0x000fe40007ffe1ff */
[----:B------:R-:W-:Y:S01]  /*2020*/  ISETP.GE.OR P0, PT, R7, R6, P0 ;  /* 0x000000060700720c */ /* 0x000fe20000706670 */
[----:B------:R-:W-:-:S04]  /*2030*/  IMAD.HI.U32 R6, R5, R2, RZ ;  /* 0x0000000205067227 */ /* 0x000fc800078e00ff */
[----:B------:R-:W-:Y:S01]  /*2040*/  IMAD R8, R4, R17, R8 ;  /* 0x0000001104087224 */ /* 0x000fe200078e0208 */
[----:B------:R-:W-:-:S04]  /*2050*/  SHF.R.U32.HI R6, RZ, R3, R6 ;  /* 0x00000003ff067219 */ /* 0x000fc80000011606 */
[----:B------:R-:W-:-:S03]  /*2060*/  SEL R6, R5, R6, !P3 ;  /* 0x0000000605067207 */ /* 0x000fc60005800000 */
[----:B------:R-:W-:-:S04]  /*2070*/  @!P0 IMAD.HI.U32 R16, R7, R2, RZ ;  /* 0x0000000207108227 */ /* 0x000fc800078e00ff */
[----:B------:R-:W-:Y:S01]  /*2080*/  IMAD.MOV R2, RZ, RZ, -R6 ;  /* 0x000000ffff027224 */ /* 0x000fe200078e0a06 */
[----:B------:R-:W-:-:S03]  /*2090*/  @!P0 SHF.R.U32.HI R16, RZ, R3, R16 ;  /* 0x00000003ff108219 */ /* 0x000fc60000011610 */
[----:B------:R-:W-:Y:S01]  /*20a0*/  IMAD R2, R72, R2, R5 ;  /* 0x0000000248027224 */ /* 0x000fe200078e0205 */
[----:B------:R-:W-:-:S05]  /*20b0*/  @!P0 SEL R3, R7, R16, !P3 ;  /* 0x0000001007038207 */ /* 0x000fca0005800000 */
[--C-:B------:R-:W-:Y:S02]  /*20c0*/  @!P0 IMAD.IADD R6, R6, 0x1, -R3.reuse ;  /* 0x0000000106068824 */ /* 0x100fe400078e0a03 */
[----:B------:R-:W-:Y:S01]  /*20d0*/  @!P0 IMAD R3, R2, R19, R3 ;  /* 0x0000001302038224 */ /* 0x000fe200078e0203 */
[----:B------:R-:W-:Y:S01]  /*20e0*/  IADD3 R2, PT, PT, -R7, RZ, RZ ;  /* 0x000000ff07027210 */ /* 0x000fe20007ffe1ff */
[----:B------:R-:W-:Y:S02]  /*20f0*/  @!P0 IMAD R5, R72, R6, R7 ;  /* 0x0000000648058224 */ /* 0x000fe400078e0207 */
[----:B------:R-:W-:Y:S02]  /*2100*/  @!P0 IMAD.MOV.U32 R7, RZ, RZ, R3 ;  /* 0x000000ffff078224 */ /* 0x000fe400078e0003 */
[----:B------:R-:W-:Y:S02]  /*2110*/  IMAD R2, R18, R2, R11 ;  /* 0x0000000212027224 */ /* 0x000fe400078e020b */
[----:B------:R-:W-:-:S02]  /*2120*/  IMAD R8, R5, R4, R8 ;  /* 0x0000000405087224 */ /* 0x000fc400078e0208 */
[----:B------:R-:W-:Y:S02]  /*2130*/  IMAD R11, R7, R18, R2 ;  /* 0x00000012070b7224 */ /* 0x000fe400078e0202 */
.L_x_33:
[----:B------:R-:W1:Y:S02]  /*2140*/  LDCU UR8, c[0x0][0xb30] ;  /* 0x00016600ff0877ac */ /* 0x000e640008000800 */
[----:B-1----:R-:W-:-:S09]  /*2150*/  UISETP.NE.AND UP0, UPT, UR8, 0x1, UPT ;  /* 0x000000010800788c */ /* 0x002fd2000bf05270 */
[----:B------:R-:W-:Y:S05]  /*2160*/  BRA.U UP0, `(.L_x_34) ;  /* 0x0000000100407547 */ /* 0x000fea000b800000 */
[----:B------:R-:W1:Y:S08]  /*2170*/  LDC.64 R4, c[0x0][0xb10] ;  /* 0x0002c400ff047b82 */ /* 0x000e700000000a00 */
[----:B------:R-:W2:Y:S08]  /*2180*/  LDC.64 R2, c[0x0][0xb18] ;  /* 0x0002c600ff027b82 */ /* 0x000eb00000000a00 */
[----:B------:R-:W3:Y:S08]  /*2190*/  LDC R6, c[0x0][0xb20] ;  /* 0x0002c800ff067b82 */ /* 0x000ef00000000800 */
[----:B------:R-:W4:Y:S01]  /*21a0*/  LDC R16, c[0x0][0xb0c] ;  /* 0x0002c300ff107b82 */ /* 0x000f220000000800 */
[----:B-1----:R-:W-:-:S05]  /*21b0*/  IMAD.HI.U32 R4, R11, R4, RZ ;  /* 0x000000040b047227 */ /* 0x002fca00078e00ff */
[----:B------:R-:W-:Y:S01]  /*21c0*/  SHF.R.U32.HI R4, RZ, R5, R4 ;  /* 0x00000005ff047219 */ /* 0x000fe20000011604 */
[----:B--2---:R-:W-:Y:S01]  /*21d0*/  IMAD.HI.U32 R3, R8, R3, RZ ;  /* 0x0000000308037227 */ /* 0x004fe200078e00ff */
[----:B------:R-:W-:-:S04]  /*21e0*/  ISETP.NE.AND P0, PT, R2, 0x1, PT ;  /* 0x000000010200780c */ /* 0x000fc80003f05270 */
[----:B---3--:R-:W-:-:S04]  /*21f0*/  SHF.R.U32.HI R3, RZ, R6, R3 ;  /* 0x00000006ff037219 */ /* 0x008fc80000011603 */
[----:B------:R-:W-:Y:S02]  /*2200*/  SEL R3, R8, R3, !P0 ;  /* 0x0000000308037207 */ /* 0x000fe40004000000 */
[----:B----4-:R-:W-:-:S04]  /*2210*/  ISETP.NE.AND P1, PT, R16, 0x1, PT ;  /* 0x000000011000780c */ /* 0x010fc80003f25270 */
[----:B------:R-:W-:-:S05]  /*2220*/  SEL R4, R11, R4, !P1 ;  /* 0x000000040b047207 */ /* 0x000fca0004800000 */
[----:B------:R-:W-:Y:S02]  /*2230*/  IMAD.IADD R5, R3, 0x1, -R4 ;  /* 0x0000000103057824 */ /* 0x000fe400078e0a04 */
[----:B------:R-:W-:Y:S02]  /*2240*/  IMAD.IADD R3, R4, 0x1, -R3 ;  /* 0x0000000104037824 */ /* 0x000fe400078e0a03 */
[----:B------:R-:W-:Y:S02]  /*2250*/  IMAD R11, R5, R16, R11 ;  /* 0x00000010050b7224 */ /* 0x000fe400078e020b */
[----:B------:R-:W-:-:S07]  /*2260*/  IMAD R8, R3, R2, R8 ;  /* 0x0000000203087224 */ /* 0x000fce00078e0208 */
.L_x_34:
[----:B------:R-:W-:Y:S01]  /*2270*/  VIADD R14, R14, 0x1 ;  /* 0x000000010e0e7836 */ /* 0x000fe20000000000 */
[----:B------:R-:W-:Y:S01]  /*2280*/  PLOP3.LUT P1, PT, PT, PT, PT, 0x80, 0x8 ;  /* 0x000000000008781c */ /* 0x000fe20003f2f070 */
[----:B------:R-:W-:Y:S02]  /*2290*/  IMAD.IADD R165, R11, 0x1, R154 ;  /* 0x000000010ba57824 */ /* 0x000fe400078e029a */
[----:B------:R-:W-:Y:S01]  /*22a0*/  IMAD.IADD R155, R8, 0x1, R143 ;  /* 0x00000001089b7824 */ /* 0x000fe200078e028f */
[----:B------:R-:W-:-:S04]  /*22b0*/  ISETP.NE.AND P0, PT, R14, 0x2, PT ;  /* 0x000000020e00780c */ /* 0x000fc80003f05270 */
[----:B------:R-:W-:Y:S02]  /*22c0*/  SEL R2, RZ, 0x1, P0 ;  /* 0x00000001ff027807 */ /* 0x000fe40000000000 */
[----:B------:R-:W-:Y:S02]  /*22d0*/  SEL R14, R14, RZ, P0 ;  /* 0x000000ff0e0e7207 */ /* 0x000fe40000000000 */
[----:B------:R-:W-:Y:S01]  /*22e0*/  LOP3.LUT R13, R13, R2, RZ, 0x3c, !PT ;  /* 0x000000020d0d7212 */ /* 0x000fe200078e3cff */
[----:B------:R-:W-:Y:S06]  /*22f0*/  @P2 BRA `(.L_x_35) ;  /* 0xfffffff000982947 */ /* 0x000fec000383ffff */
[----:B------:R-:W-:Y:S01]  /*2300*/  UIADD3 UR4, UPT, UPT, UR4, 0x40, URZ ;  /* 0x0000004004047890 */ /* 0x000fe2000fffe0ff */
[----:B------:R-:W-:-:S03]  /*2310*/  SHF.L.U32 R3, R15, 0x1f, RZ ;  /* 0x0000001f0f037819 */ /* 0x000fc600000006ff */
[----:B------:R-:W-:-:S09]  /*2320*/  ULEA UR5, UR6, UR4, 0x3 ;  /* 0x0000000406057291 */ /* 0x000fd2000f8e18ff */
[----:B------:R-:W1:Y:S02]  /*2330*/  SYNCS.PHASECHK.TRANS64.TRYWAIT P0, [UR5], R3 ;  /* 0x00000003ff0075a7 */ /* 0x000e640008001105 */
[----:B-1----:R-:W-:Y:S05]  /*2340*/  @!P0 BRA `(.L_x_36) ;  /* 0x0000004800848947 */ /* 0x002fea0003800000 */
.L_x_104:
[----:B------:R-:W-:-:S04]  /*2350*/  UIADD3 UR6, UPT, UPT, UR6, 0x1, URZ ;  /* 0x0000000106067890 */ /* 0x000fc8000fffe0ff */
[----:B------:R-:W-:-:S04]  /*2360*/  UISETP.NE.AND UP0, UPT, UR6, 0x8, UPT ;  /* 0x000000080600788c */ /* 0x000fc8000bf05270 */
[----:B------:R-:W-:Y:S02]  /*2370*/  USEL UR7, URZ, 0x1, UP0 ;  /* 0x00000001ff077887 */ /* 0x000fe40008000000 */
[----:B------:R-:W-:-:S04]  /*2380*/  USEL UR6, UR6, URZ, UP0 ;  /* 0x000000ff06067287 */ /* 0x000fc80008000000 */
[----:B------:R-:W-:Y:S01]  /*2390*/  ULEA UR5, UR6, UR4, 0x3 ;  /* 0x0000000406057291 */ /* 0x000fe2000f8e18ff */
[----:B------:R-:W-:-:S04]  /*23a0*/  LOP3.LUT R2, R15, UR7, RZ, 0x3c, !PT ;  /* 0x000000070f027c12 */ /* 0x000fc8000f8e3cff */
[----:B-1----:R-:W-:-:S04]  /*23b0*/  SHF.L.U32 R3, R2, 0x1f, RZ ;  /* 0x0000001f02037819 */ /* 0x002fc800000006ff */
[----:B------:R-:W1:Y:S02]  /*23c0*/  SYNCS.PHASECHK.TRANS64.TRYWAIT P0, [UR5], R3 ;  /* 0x00000003ff0075a7 */ /* 0x000e640008001105 */
[----:B-1----:R-:W-:Y:S05]  /*23d0*/  @!P0 BRA `(.L_x_37) ;  /* 0x0000004800788947 */ /* 0x002fea0003800000 */
.L_x_106:
        /* <DEDUP_REMOVED lines=9> */
.L_x_108:
        /* <DEDUP_REMOVED lines=9> */
.L_x_110:
        /* <DEDUP_REMOVED lines=9> */
.L_x_112:
        /* <DEDUP_REMOVED lines=9> */
.L_x_114:
        /* <DEDUP_REMOVED lines=9> */
.L_x_116:
[----:B------:R-:W-:-:S04]  /*26b0*/  UIADD3 UR6, UPT, UPT, UR6, 0x1, URZ ;  /* 0x0000000106067890 */ /* 0x000fc8000fffe0ff */
[----:B------:R-:W-:-:S04]  /*26c0*/  UISETP.NE.AND UP0, UPT, UR6, 0x8, UPT ;  /* 0x000000080600788c */ /* 0x000fc8000bf05270 */
[----:B------:R-:W-:Y:S02]  /*26d0*/  USEL UR5, URZ, 0x1, UP0 ;  /* 0x00000001ff057887 */ /* 0x000fe40008000000 */
[----:B------:R-:W-:-:S04]  /*26e0*/  USEL UR6, UR6, URZ, UP0 ;  /* 0x000000ff06067287 */ /* 0x000fc80008000000 */
[----:B------:R-:W-:Y:S01]  /*26f0*/  ULEA UR6, UR6, UR4, 0x3 ;  /* 0x0000000406067291 */ /* 0x000fe2000f8e18ff */
[----:B-1----:R-:W-:-:S04]  /*2700*/  LOP3.LUT R3, R2, UR5, RZ, 0x3c, !PT ;  /* 0x0000000502037c12 */ /* 0x002fc8000f8e3cff */
[----:B------:R-:W-:Y:S01]  /*2710*/  SHF.L.U32 R3, R3, 0x1f, RZ ;  /* 0x0000001f03037819 */ /* 0x000fe200000006ff */
[----:B----4-:R-:W-:-:S07]  /*2720*/  IMAD.U32 R0, RZ, RZ, UR6 ;  /* 0x00000006ff007e24 */ /* 0x010fce000f8e00ff */
.L_x_43:
[----:B-1----:R1:W2:Y:S02]  /*2730*/  SYNCS.PHASECHK.TRANS64.TRYWAIT P0, [R0+URZ], R3 ;  /* 0x00000003000075a7 */ /* 0x0022a400080011ff */
[----:B--2---:R-:W-:Y:S05]  /*2740*/  @!P0 NANOSLEEP.SYNCS 0x989680 ;  /* 0x009896800000895d */ /* 0x004fea0003900000 */
[----:B------:R-:W2:Y:S02]  /*2750*/  @!P0 SYNCS.PHASECHK.TRANS64 P0, [R0+URZ], R3 ;  /* 0x00000003000085a7 */ /* 0x000ea400080010ff */
[----:B--2---:R-:W-:Y:S05]  /*2760*/  @P0 EXIT ;  /* 0x000000000000094d */ /* 0x004fea0003800000 */
[----:B------:R-:W-:Y:S05]  /*2770*/  BRA `(.L_x_43) ;  /* 0xfffffffc00ec7947 */ /* 0x000fea000383ffff */
.L_x_17:
[----:B------:R-:W-:-:S04]  /*2780*/  UISETP.NE.AND UP1, UPT, UR37, URZ, UPT ;  /* 0x000000ff2500728c */ /* 0x000fc8000bf25270 */
[----:B------:R-:W-:-:S09]  /*2790*/  UISETP.NE.OR UP1, UPT, UR8, 0x1, UP1 ;  /* 0x000000010800788c */ /* 0x000fd20008f25670 */
[----:B------:R-:W-:Y:S05]  /*27a0*/  BRA.U UP1, `(.L_x_44) ;  /* 0x0000000501487547 */ /* 0x000fea000b800000 */
[----:B------:R-:W-:Y:S01]  /*27b0*/  ISETP.NE.AND P2, PT, R2, RZ, PT ;  /* 0x000000ff0200720c */ /* 0x000fe20003f45270 */
[----:B------:R-:W-:Y:S01]  /*27c0*/  IMAD.MOV.U32 R12, RZ, RZ, 0x1 ;  /* 0x00000001ff0c7424 */ /* 0x000fe200078e00ff */
[----:B------:R-:W-:Y:S02]  /*27d0*/  CS2R R10, SRZ ;  /* 0x00000000000a7805 */ /* 0x000fe4000001ff00 */
[----:B------:R-:W-:Y:S01]  /*27e0*/  CS2R R8, SRZ ;  /* 0x0000000000087805 */ /* 0x000fe2000001ff00 */
[----:B------:R-:W-:Y:S01]  /*27f0*/  UMOV UR4, 0x400 ;  /* 0x0000040000047882 */ /* 0x000fe20000000000 */
[----:B------:R-:W-:Y:S01]  /*2800*/  UMOV UR6, URZ ;  /* 0x000000ff00067c82 */ /* 0x000fe20008000000 */
[----:B------:R-:W-:-:S12]  /*2810*/  ULEA UR37, UR37, UR4, 0x18 ;  /* 0x0000000425257291 */ /* 0x000fd8000f8ec0ff */
.L_x_48:
[----:B------:R-:W-:Y:S02]  /*2820*/  LEA R0, R8, UR37, 0x3 ;  /* 0x0000002508007c11 */ /* 0x000fe4000f8e18ff */
[----:B------:R-:W-:-:S03]  /*2830*/  SHF.L.U32 R5, R9, 0x1f, RZ ;  /* 0x0000001f09057819 */ /* 0x000fc600000006ff */
[----:B------:R-:W-:Y:S01]  /*2840*/  VIADD R4, R0, 0x110 ;  /* 0x0000011000047836 */ /* 0x000fe20000000000 */
[----:B------:R-:W1:Y:S02]  /*2850*/  SYNCS.PHASECHK.TRANS64.TRYWAIT P0, [R0+URZ+0x100], R5 ;  /* 0x00010005000075a7 */ /* 0x000e6400080011ff */
[----:B-1----:R-:W-:Y:S05]  /*2860*/  @!P0 BRA `(.L_x_45) ;  /* 0x0000004400e48947 */ /* 0x002fea0003800000 */
.L_x_117:
[----:B------:R-:W-:Y:S01]  /*2870*/  ULEA UR5, UR6, UR37, 0x3 ;  /* 0x0000002506057291 */ /* 0x000fe2000f8e18ff */
[----:B------:R-:W-:Y:S02]  /*2880*/  PRMT R4, RZ, 0x654, R4 ;  /* 0x00000654ff047816 */ /* 0x000fe40000000004 */
[----:B-1----:R-:W-:Y:S01]  /*2890*/  SHF.L.U32 R5, R12, 0x1f, RZ ;  /* 0x0000001f0c057819 */ /* 0x002fe200000006ff */
[----:B------:R-:W-:Y:S01]  /*28a0*/  UIADD3 UR4, UPT, UPT, UR5, 0xa0, URZ ;  /* 0x000000a005047890 */ /* 0x000fe2000fffe0ff */
[----:B------:R1:W-:Y:S05]  /*28b0*/  SYNCS.ARRIVE.TRANS64.RED.A1T0 RZ, [R4+URZ], RZ ;  /* 0x000000ff04ff79a7 */ /* 0x0003ea00081004ff */
[----:B------:R-:W-:Y:S01]  /*28c0*/  IMAD.U32 R7, RZ, RZ, UR4 ;  /* 0x00000004ff077e24 */ /* 0x000fe2000f8e00ff */
[----:B------:R-:W2:Y:S04]  /*28d0*/  SYNCS.PHASECHK.TRANS64.TRYWAIT P0, [UR5+0xb0], R5 ;  /* 0x0000b005ff0075a7 */ /* 0x000ea80008001105 */
[----:B------:R-:W-:Y:S01]  /*28e0*/  PRMT R6, R2, 0x654, R7 ;  /* 0x0000065402067816 */ /* 0x000fe20000000007 */
[----:B-1----:R-:W-:Y:S01]  /*28f0*/  @!P2 IMAD.MOV.U32 R4, RZ, RZ, 0x10 ;  /* 0x00000010ff04a424 */ /* 0x002fe200078e00ff */
[----:B--2---:R-:W-:Y:S06]  /*2900*/  @!P0 BRA `(.L_x_46) ;  /* 0x0000004400d08947 */ /* 0x004fec0003800000 */
.L_x_119:
[----:B------:R-:W-:Y:S01]  /*2910*/  ULEA UR4, UR6, UR37, 0x4 ;  /* 0x0000002506047291 */ /* 0x000fe2000f8e20ff */
[----:B------:R-:W-:Y:S01]  /*2920*/  SEL R3, R6, R3, !P2 ;  /* 0x0000000306037207 */ /* 0x000fe20005000000 */
[----:B------:R-:W-:Y:S01]  /*2930*/  UIADD3 UR5, UPT, UPT, UR5, 0xa0, URZ ;  /* 0x000000a005057890 */ /* 0x000fe2000fffe0ff */
[----:B-1----:R-:W-:Y:S01]  /*2940*/  LEA R0, R11, UR37, 0x3 ;  /* 0x000000250b007c11 */ /* 0x002fe2000f8e18ff */
[----:B------:R-:W-:Y:S01]  /*2950*/  UIADD3 UR4, UPT, UPT, UR4, 0x130, URZ ;  /* 0x0000013004047890 */ /* 0x000fe2000fffe0ff */
[----:B------:R-:W-:Y:S01]  /*2960*/  SHF.L.U32 R5, R10, 0x1f, RZ ;  /* 0x0000001f0a057819 */ /* 0x000fe200000006ff */
[----:B------:R1:W-:Y:S01]  /*2970*/  @!P2 SYNCS.ARRIVE.TRANS64.RED RZ, [R3+URZ], R4 ;  /* 0x0000000403ffa9a7 */ /* 0x0003e200080004ff */
[----:B------:R-:W-:Y:S01]  /*2980*/  UIADD3 UR6, UPT, UPT, UR6, 0x1, URZ ;  /* 0x0000000106067890 */ /* 0x000fe2000fffe0ff */
[----:B------:R-:W-:-:S03]  /*2990*/  VIADD R8, R8, 0x1 ;  /* 0x0000000108087836 */ /* 0x000fc60000000000 */
[----:B------:R-:W-:Y:S02]  /*29a0*/  UISETP.NE.AND UP0, UPT, UR6, 0x2, UPT ;  /* 0x000000020600788c */ /* 0x000fe4000bf05270 */
[----:B------:R-:W-:Y:S06]  /*29b0*/  UGETNEXTWORKID.BROADCAST [UR4], [UR5] ;  /* 0x00000000040073ca */ /* 0x000fec0008000100 */
[----:B------:R-:W-:Y:S01]  /*29c0*/  USEL UR4, URZ, 0x1, UP0 ;  /* 0x00000001ff047887 */ /* 0x000fe20008000000 */
[----:B------:R-:W-:Y:S01]  /*29d0*/  ISETP.NE.AND P0, PT, R8, 0x2, PT ;  /* 0x000000020800780c */ /* 0x000fe20003f05270 */
[----:B------:R-:W-:Y:S01]  /*29e0*/  USEL UR6, UR6, URZ, UP0 ;  /* 0x000000ff06067287 */ /* 0x000fe20008000000 */
[----:B------:R-:W2:Y:S03]  /*29f0*/  SYNCS.PHASECHK.TRANS64.TRYWAIT P1, [R0+URZ+0xa0], R5 ;  /* 0x0000a005000075a7 */ /* 0x000ea600080211ff */
[----:B------:R-:W-:Y:S01]  /*2a00*/  LOP3.LUT R12, R12, UR4, RZ, 0x3c, !PT ;  /* 0x000000040c0c7c12 */ /* 0x000fe2000f8e3cff */
[----:B-12---:R-:W-:Y:S07]  /*2a10*/  @!P1 BRA `(.L_x_47) ;  /* 0x0000004400a49947 */ /* 0x006fee0003800000 */
.L_x_120:
[C---:B------:R-:W-:Y:S01]  /*2a20*/  LEA R4, R11.reuse, UR37, 0x4 ;  /* 0x000000250b047c11 */ /* 0x040fe2000f8e20ff */
[----:B-1----:R-:W-:Y:S01]  /*2a30*/  VIADD R0, R0, 0xb0 ;  /* 0x000000b000007836 */ /* 0x002fe20000000000 */
[----:B------:R-:W-:Y:S01]  /*2a40*/  SEL R8, R8, RZ, P0 ;  /* 0x000000ff08087207 */ /* 0x000fe20000000000 */
[----:B------:R-:W-:-:S03]  /*2a50*/  VIADD R11, R11, 0x1 ;  /* 0x000000010b0b7836 */ /* 0x000fc60000000000 */
[----:B------:R-:W1:Y:S01]  /*2a60*/  LDS.128 R4, [R4+0x130] ;  /* 0x0001300004047984 */ /* 0x000e620000000c00 */
[----:B------:R-:W-:Y:S02]  /*2a70*/  PRMT R0, RZ, 0x654, R0 ;  /* 0x00000654ff007816 */ /* 0x000fe40000000000 */
[C---:B------:R-:W-:Y:S01]  /*2a80*/  ISETP.NE.AND P1, PT, R11.reuse, 0x2, PT ;  /* 0x000000020b00780c */ /* 0x040fe20003f25270 */
[----:B------:R-:W-:Y:S01]  /*2a90*/  @!PT LDS RZ, [RZ] ;  /* 0x00000000fffff984 */ /* 0x000fe20000000800 */
[----:B------:R-:W-:Y:S01]  /*2aa0*/  @!PT LDS RZ, [RZ] ;  /* 0x00000000fffff984 */ /* 0x000fe20000000800 */
[----:B------:R-:W-:Y:S01]  /*2ab0*/  @!PT LDS RZ, [RZ] ;  /* 0x00000000fffff984 */ /* 0x000fe20000000800 */
[----:B------:R-:W-:Y:S01]  /*2ac0*/  @!PT LDS RZ, [RZ] ;  /* 0x00000000fffff984 */ /* 0x000fe20000000800 */
[----:B------:R2:W-:Y:S06]  /*2ad0*/  MEMBAR.ALL.CTA ;  /* 0x0000000000007992 */ /* 0x0005ec0000008000 */
[----:B--2---:R-:W2:Y:S01]  /*2ae0*/  FENCE.VIEW.ASYNC.S ;  /* 0x00000000000073c6 */ /* 0x004ea20000000000 */
[----:B------:R-:W-:Y:S01]  /*2af0*/  SEL R11, R11, RZ, P1 ;  /* 0x000000ff0b0b7207 */ /* 0x000fe20000800000 */
[----:B--2---:R2:W-:Y:S01]  /*2b00*/  SYNCS.ARRIVE.TRANS64.RED.A1T0 RZ, [R0+URZ], RZ ;  /* 0x000000ff00ff79a7 */ /* 0x0045e200081004ff */
[----:B-1----:R-:W-:-:S02]  /*2b10*/  LOP3.LUT P3, RZ, R6, 0x1, RZ, 0xc0, !PT ;  /* 0x0000000106ff7812 */ /* 0x002fc4000786c0ff */
[----:B------:R-:W-:-:S04]  /*2b20*/  SEL R5, RZ, 0x1, P1 ;  /* 0x00000001ff057807 */ /* 0x000fc80000800000 */
[----:B------:R-:W-:Y:S02]  /*2b30*/  LOP3.LUT R10, R10, R5, RZ, 0x3c, !PT ;  /* 0x000000050a0a7212 */ /* 0x000fe400078e3cff */
[----:B--2---:R-:W-:-:S04]  /*2b40*/  SEL R0, RZ, 0x1, P0 ;  /* 0x00000001ff007807 */ /* 0x004fc80000000000 */
[----:B------:R-:W-:Y:S01]  /*2b50*/  LOP3.LUT R9, R9, R0, RZ, 0x3c, !PT ;  /* 0x0000000009097212 */ /* 0x000fe200078e3cff */
[----:B------:R-:W-:Y:S06]  /*2b60*/  @P3 BRA `(.L_x_48) ;  /* 0xfffffffc002c3947 */ /* 0x000fec000383ffff */
[----:B------:R-:W-:Y:S01]  /*2b70*/  ULEA UR5, UR6, UR37, 0x3 ;  /* 0x0000002506057291 */ /* 0x000fe2000f8e18ff */
[----:B------:R-:W-:-:S08]  /*2b80*/  SHF.L.U32 R3, R12, 0x1f, RZ ;  /* 0x0000001f0c037819 */ /* 0x000fd000000006ff */
[----:B------:R-:W1:Y:S02]  /*2b90*/  SYNCS.PHASECHK.TRANS64 P0, [UR5+0xb0], R3 ;  /* 0x0000b003ff0075a7 */ /* 0x000e640008001005 */
[----:B-1----:R-:W-:Y:S05]  /*2ba0*/  @P0 BRA `(.L_x_49) ;  /* 0x0000000000080947 */ /* 0x002fea0003800000 */
[----:B------:R-:W1:Y:S02]  /*2bb0*/  SYNCS.PHASECHK.TRANS64.TRYWAIT P0, [UR5+0xb0], R3 ;  /* 0x0000b003ff0075a7 */ /* 0x000e640008001105 */
[----:B-1----:R-:W-:Y:S05]  /*2bc0*/  @!P0 BRA `(.L_x_50) ;  /* 0x00000044004c8947 */ /* 0x002fea0003800000 */
.L_x_49:
[----:B------:R-:W-:-:S04]  /*2bd0*/  UIADD3 UR4, UPT, UPT, UR6, 0x1, URZ ;  /* 0x0000000106047890 */ /* 0x000fc8000fffe0ff */
[----:B------:R-:W-:-:S04]  /*2be0*/  UISETP.NE.AND UP0, UPT, UR4, 0x2, UPT ;  /* 0x000000020400788c */ /* 0x000fc8000bf05270 */
[----:B------:R-:W-:Y:S02]  /*2bf0*/  USEL UR7, URZ, 0x1, UP0 ;  /* 0x00000001ff077887 */ /* 0x000fe40008000000 */
[----:B------:R-:W-:-:S04]  /*2c00*/  USEL UR4, UR4, URZ, UP0 ;  /* 0x000000ff04047287 */ /* 0x000fc80008000000 */
[----:B------:R-:W-:Y:S01]  /*2c10*/  ULEA UR4, UR4, UR37, 0x3 ;  /* 0x0000002504047291 */ /* 0x000fe2000f8e18ff */
[----:B-1----:R-:W-:-:S04]  /*2c20*/  LOP3.LUT R3, R12, UR7, RZ, 0x3c, !PT ;  /* 0x000000070c037c12 */ /* 0x002fc8000f8e3cff */
[----:B------:R-:W-:-:S04]  /*2c30*/  SHF.L.U32 R0, R3, 0x1f, RZ ;  /* 0x0000001f03007819 */ /* 0x000fc800000006ff */
[----:B------:R-:W1:Y:S02]  /*2c40*/  SYNCS.PHASECHK.TRANS64 P0, [UR4+0xb0], R0 ;  /* 0x0000b000ff0075a7 */ /* 0x000e640008001004 */
[----:B-1----:R-:W-:Y:S05]  /*2c50*/  @P0 EXIT ;  /* 0x000000000000094d */ /* 0x002fea0003800000 */
[----:B------:R-:W-:Y:S02]  /*2c60*/  SHF.L.U32 R3, R3, 0x1f, RZ ;  /* 0x0000001f03037819 */ /* 0x000fe400000006ff */
[----:B------:R-:W-:-:S07]  /*2c70*/  MOV R0, UR4 ;  /* 0x0000000400007c02 */ /* 0x000fce0008000f00 */
.L_x_51:
[----:B-1----:R1:W2:Y:S02]  /*2c80*/  SYNCS.PHASECHK.TRANS64.TRYWAIT P0, [R0+URZ+0xb0], R3 ;  /* 0x0000b003000075a7 */ /* 0x0022a400080011ff */
[----:B--2---:R-:W-:Y:S05]  /*2c90*/  @!P0 NANOSLEEP.SYNCS 0x989680 ;  /* 0x009896800000895d */ /* 0x004fea0003900000 */
[----:B------:R-:W2:Y:S02]  /*2ca0*/  @!P0 SYNCS.PHASECHK.TRANS64 P0, [R0+URZ+0xb0], R3 ;  /* 0x0000b003000085a7 */ /* 0x000ea400080010ff */
[----:B--2---:R-:W-:Y:S05]  /*2cb0*/  @P0 EXIT ;  /* 0x000000000000094d */ /* 0x004fea0003800000 */
[----:B------:R-:W-:Y:S05]  /*2cc0*/  BRA `(.L_x_51) ;  /* 0xfffffffc00ec7947 */ /* 0x000fea000383ffff */
.L_x_44:
[----:B------:R-:W-:-:S09]  /*2cd0*/  UISETP.NE.AND UP1, UPT, UR8, URZ, UPT ;  /* 0x000000ff0800728c */ /* 0x000fd2000bf25270 */
[----:B------:R-:W-:Y:S05]  /*2ce0*/  BRA.U UP1, `(.L_x_52) ;  /* 0x0000000d01b47547 */ /* 0x000fea000b800000 */
[----:B------:R-:W-:Y:S01]  /*2cf0*/  UMOV UR4, 0x40 ;  /* 0x0000004000047882 */ /* 0x000fe20000000000 */
[----:B------:R-:W-:Y:S01]  /*2d00*/  NOP ;  /* 0x0000000000007918 */ /* 0x000fe20000000000 */
[----:B------:R-:W-:Y:S01]  /*2d10*/  ULEA UR4, UR37, UR4, 0x18 ;  /* 0x0000000425047291 */ /* 0x000fe2000f8ec0ff */
[----:B------:R-:W-:Y:S02]  /*2d20*/  UMOV UR5, 0x400 ;  /* 0x0000040000057882 */ /* 0x000fe40000000000 */
[----:B------:R-:W-:-:S06]  /*2d30*/  ULEA UR37, UR37, UR5, 0x18 ;  /* 0x0000000525257291 */ /* 0x000fcc000f8ec0ff */
[----:B------:R-:W1:Y:S02]  /*2d40*/  LDS.U8 R0, [UR4+0x1c] ;  /* 0x00001c04ff007984 */ /* 0x000e640008000000 */
[----:B-1----:R-:W-:-:S13]  /*2d50*/  ISETP.NE.AND P0, PT, R0, RZ, PT ;  /* 0x000000ff0000720c */ /* 0x002fda0003f05270 */
[----:B------:R-:W-:Y:S05]  /*2d60*/  @P0 BRA `(.L_x_53) ;  /* 0x0000000000580947 */ /* 0x000fea0003800000 */
[----:B------:R-:W-:-:S13]  /*2d70*/  ELECT P0, URZ, PT ;  /* 0x0000000000ff782f */ /* 0x000fda0003800000 */
[----:B------:R-:W-:Y:S05]  /*2d80*/  @!P0 BRA `(.L_x_54) ;  /* 0x0000000000608947 */ /* 0x000fea0003800000 */
[----:B------:R-:W-:Y:S01]  /*2d90*/  UMOV UR5, 0x10 ;  /* 0x0000001000057882 */ /* 0x000fe20000000000 */
[----:B------:R-:W-:Y:S01]  /*2da0*/  HFMA2 R0, -RZ, RZ, 0, 5.9604644775390625e-08 ;  /* 0x00000001ff007431 */ /* 0x000fe200000001ff */
[----:B------:R-:W-:-:S03]  /*2db0*/  MOV R2, 0xffff ;  /* 0x0000ffff00027802 */ /* 0x000fc60000000f00 */
[----:B------:R-:W-:Y:S04]  /*2dc0*/  DEPBAR.LE SB1, 0x36 ;  /* 0x00009d800000791a */ /* 0x000fe80000000000 */
[----:B------:R-:W1:Y:S02]  /*2dd0*/  UTCATOMSWS.FIND_AND_SET.ALIGN UP0, UR5, UR5 ;  /* 0x00000005000575e3 */ /* 0x000e640008000800 */
[----:B-1----:R-:W-:Y:S01]  /*2de0*/  MOV R3, UR5 ;  /* 0x0000000500037c02 */ /* 0x002fe20008000f00 */
[----:B------:R-:W-:Y:S06]  /*2df0*/  BRA.U UP0, `(.L_x_55) ;  /* 0x0000000100187547 */ /* 0x000fec000b800000 */
.L_x_56:
[----:B------:R-:W-:Y:S05]  /*2e00*/  NANOSLEEP 0x64 ;  /* 0x000000640000795d */ /* 0x000fea0003800000 */
[----:B------:R-:W-:-:S05]  /*2e10*/  UMOV UR5, 0x10 ;  /* 0x0000001000057882 */ /* 0x000fca0000000000 */
[----:B------:R-:W-:Y:S04]  /*2e20*/  DEPBAR.LE SB1, 0x36 ;  /* 0x00009d800000791a */ /* 0x000fe80000000000 */
[----:B------:R-:W1:Y:S02]  /*2e30*/  UTCATOMSWS.FIND_AND_SET.ALIGN UP0, UR5, UR5 ;  /* 0x00000005000575e3 */ /* 0x000e640008000800 */
[----:B-1----:R-:W-:Y:S01]  /*2e40*/  MOV R3, UR5 ;  /* 0x0000000500037c02 */ /* 0x002fe20008000f00 */
[----:B------:R-:W-:Y:S05]  /*2e50*/  BRA.U !UP0, `(.L_x_56) ;  /* 0xfffffffd08e87547 */ /* 0x000fea000b83ffff */
.L_x_55:
[-C--:B------:R-:W-:Y:S02]  /*2e60*/  SHF.L.U32 R2, R2, R3.reuse, RZ ;  /* 0x0000000302027219 */ /* 0x080fe400000006ff */
[----:B------:R-:W-:Y:S01]  /*2e70*/  SHF.L.U32 R0, R0, R3, RZ ;  /* 0x0000000300007219 */ /* 0x000fe200000006ff */
[----:B------:R-:W-:Y:S02]  /*2e80*/  IMAD.SHL.U32 R3, R3, 0x20, RZ ;  /* 0x0000002003037824 */ /* 0x000fe400078e00ff */
[----:B------:R1:W-:Y:S04]  /*2e90*/  ATOMS.OR RZ, [UR4+0x14], R2 ;  /* 0x00001402ffff798c */ /* 0x0003e8000b000004 */
[----:B------:R1:W-:Y:S04]  /*2ea0*/  ATOMS.OR RZ, [UR4+0x18], R0 ;  /* 0x00001800ffff798c */ /* 0x0003e8000b000004 */
[----:B------:R1:W-:Y:S01]  /*2eb0*/  STS [UR37+0x150], R3 ;  /* 0x00015003ff007988 */ /* 0x0003e20008000825 */
[----:B------:R-:W-:Y:S05]  /*2ec0*/  BRA `(.L_x_54) ;  /* 0x0000000000107947 */ /* 0x000fea0003800000 */
.L_x_53:
[----:B------:R-:W-:Y:S02]  /*2ed0*/  MOV R0, 0xffffffff ;  /* 0xffffffff00007802 */ /* 0x000fe40000000f00 */
[----:B------:R-:W-:-:S03]  /*2ee0*/  MOV R2, 0x2f10 ;  /* 0x00002f1000027802 */ /* 0x000fc60000000f00 */
[----:B------:R1:W-:Y:S04]  /*2ef0*/  STS [UR37+0x150], R0 ;  /* 0x00015000ff007988 */ /* 0x0003e80008000825 */
[----:B-1-3-5:R-:W-:Y:S05]  /*2f00*/  CALL.REL.NOINC `($__internal_1_$__cuda_sm10x_tcgen05_guardrail_trap_phase_invalid_during_alloc) ;  /* 0x0000004400c87944 */ /* 0x02afea0003c00000 */
.L_x_54:
[----:B------:R-:W-:Y:S05]  /*2f10*/  WARPSYNC.ALL ;  /* 0x0000000000007948 */ /* 0x000fea0003800000 */
[----:B------:R-:W2:Y:S01]  /*2f20*/  S2UR UR5, SR_CgaCtaId ;  /* 0x00000000000579c3 */ /* 0x000ea20000008800 */
[----:B------:R-:W-:Y:S01]  /*2f30*/  UMOV UR4, 0x400 ;  /* 0x0000040000047882 */ /* 0x000fe20000000000 */
[----:B------:R-:W-:-:S06]  /*2f40*/  NOP ;  /* 0x0000000000007918 */ /* 0x000fcc0000000000 */
[----:B------:R-:W-:Y:S06]  /*2f50*/  BAR.ARV 0x6, 0xa0 ;  /* 0x0182800000007b1d */ /* 0x000fec0000002000 */
[----:B------:R-:W4:Y:S01]  /*2f60*/  LDCU UR7, c[0x0][0x38c] ;  /* 0x00007180ff0777ac */ /* 0x000f220008000800 */
[----:B------:R-:W-:Y:S01]  /*2f70*/  IMAD.MOV.U32 R11, RZ, RZ, 0x1 ;  /* 0x00000001ff0b7424 */ /* 0x000fe200078e00ff */
[----:B------:R-:W-:Y:S01]  /*2f80*/  CS2R R8, SRZ ;  /* 0x0000000000087805 */ /* 0x000fe2000001ff00 */
[----:B------:R-:W-:Y:S01]  /*2f90*/  IMAD.MOV.U32 R10, RZ, RZ, RZ ;  /* 0x000000ffff0a7224 */ /* 0x000fe200078e00ff */
[----:B------:R-:W3:Y:S01]  /*2fa0*/  LDCU UR6, c[0x0][0x38c] ;  /* 0x00007180ff0677ac */ /* 0x000ee20008000800 */
[----:B------:R-:W-:Y:S01]  /*2fb0*/  UMOV UR15, URZ ;  /* 0x000000ff000f7c82 */ /* 0x000fe20008000000 */
[----:B------:R-:W-:Y:S01]  /*2fc0*/  UMOV UR14, URZ ;  /* 0x000000ff000e7c82 */ /* 0x000fe20008000000 */
[----:B--2---:R-:W-:Y:S01]  /*2fd0*/  ULEA UR5, UR5, UR4, 0x18 ;  /* 0x0000000405057291 */ /* 0x004fe2000f8ec0ff */
[----:B------:R-:W-:Y:S01]  /*2fe0*/  UMOV UR24, 0x0 ;  /* 0x0000000000187882 */ /* 0x000fe20000000000 */
[----:B------:R-:W-:-:S02]  /*2ff0*/  UMOV UR25, 0x8100010 ;  /* 0x0810001000197882 */ /* 0x000fc40000000000 */
[----:B------:R-:W-:Y:S02]  /*3000*/  UIADD3 UR10, UPT, UPT, UR5, 0x4400, URZ ;  /* 0x00004400050a7890 */ /* 0x000fe4000fffe0ff */
[----:B------:R-:W-:Y:S02]  /*3010*/  UIADD3 UR11, UPT, UPT, UR5, 0x24400, URZ ;  /* 0x00024400050b7890 */ /* 0x000fe4000fffe0ff */
[----:B----4-:R-:W-:Y:S01]  /*3020*/  UIADD3 UR7, UPT, UPT, UR7, 0x7f, URZ ;  /* 0x0000007f07077890 */ /* 0x010fe2000fffe0ff */
[----:B-1----:R-:W1:Y:S01]  /*3030*/  LDS R0, [UR5+0x150] ;  /* 0x00015005ff007984 */ /* 0x002e620008000800 */
[----:B------:R-:W-:Y:S02]  /*3040*/  USHF.R.U32.HI UR10, URZ, 0x4, UR10 ;  /* 0x00000004ff0a7899 */ /* 0x000fe4000801160a */
[----:B------:R-:W-:Y:S02]  /*3050*/  USHF.R.S32.HI UR4, URZ, 0x1f, UR7 ;  /* 0x0000001fff047899 */ /* 0x000fe40008011407 */
[----:B------:R-:W-:-:S02]  /*3060*/  USHF.R.U32.HI UR11, URZ, 0x4, UR11 ;  /* 0x00000004ff0b7899 */ /* 0x000fc4000801160b */
[----:B------:R-:W-:Y:S02]  /*3070*/  ULEA.HI UR4, UR4, UR7, URZ, 0x7 ;  /* 0x0000000704047291 */ /* 0x000fe4000f8f38ff */
[----:B------:R-:W-:Y:S02]  /*3080*/  ULOP3.LUT UR10, UR10, 0x3fff, URZ, 0xc0, !UPT ;  /* 0x00003fff0a0a7892 */ /* 0x000fe4000f8ec0ff */
[----:B------:R-:W-:Y:S02]  /*3090*/  USHF.R.S32.HI UR4, URZ, 0x7, UR4 ;  /* 0x00000007ff047899 */ /* 0x000fe40008011404 */
[----:B------:R-:W-:Y:S02]  /*30a0*/  ULOP3.LUT UR11, UR11, 0x3fff, URZ, 0xc0, !UPT ;  /* 0x00003fff0b0b7892 */ /* 0x000fe4000f8ec0ff */
[----:B------:R-:W-:Y:S01]  /*30b0*/  UISETP.LT.AND UP0, UPT, UR4, 0x1, UPT ;  /* 0x000000010400788c */ /* 0x000fe2000bf01270 */
[----:B------:R-:W-:Y:S01]  /*30c0*/  UMOV UR22, 0x0 ;  /* 0x0000000000167882 */ /* 0x000fe20000000000 */
[----:B------:R-:W-:-:S02]  /*30d0*/  UMOV UR23, 0x8100010 ;  /* 0x0810001000177882 */ /* 0x000fc40000000000 */
[----:B------:R-:W-:Y:S02]  /*30e0*/  USEL UR9, UR4, 0x1, !UP0 ;  /* 0x0000000104097887 */ /* 0x000fe4000c000000 */
[----:B------:R-:W-:Y:S02]  /*30f0*/  ULOP3.LUT UR10, UR10, 0x10000, URZ, 0xfc, !UPT ;  /* 0x000100000a0a7892 */ /* 0x000fe4000f8efcff */
[----:B------:R-:W-:Y:S02]  /*3100*/  ULOP3.LUT UR11, UR11, 0x10000, URZ, 0xfc, !UPT ;  /* 0x000100000b0b7892 */ /* 0x000fe4000f8efcff */
[----:B------:R-:W-:Y:S02]  /*3110*/  UIADD3 UR9, UPT, UPT, -UR9, URZ, URZ ;  /* 0x000000ff09097290 */ /* 0x000fe4000fffe1ff */
[----:B---3--:R-:W-:Y:S01]  /*3120*/  UISETP.GE.AND UP3, UPT, UR6, 0x1, UPT ;  /* 0x000000010600788c */ /* 0x008fe2000bf66270 */
[----:B------:R-:W-:Y:S01]  /*3130*/  UMOV UR20, 0x0 ;  /* 0x0000000000147882 */ /* 0x000fe20000000000 */
[----:B------:R-:W-:Y:S01]  /*3140*/  UMOV UR21, 0x8100010 ;  /* 0x0810001000157882 */ /* 0x000fe20000000000 */
[----:B------:R-:W-:Y:S01]  /*3150*/  UMOV UR18, 0x0 ;  /* 0x0000000000127882 */ /* 0x000fe20000000000 */
[----:B------:R-:W-:Y:S01]  /*3160*/  UMOV UR19, 0x8100010 ;  /* 0x0810001000137882 */ /* 0x000fe20000000000 */
[----:B-1----:R-:W-:-:S15]  /*3170*/  R2UR UR16, R0 ;  /* 0x00000000001072ca */ /* 0x002fde00000e0000 */
.L_x_63:
[----:B------:R-:W-:Y:S02]  /*3180*/  LEA R0, R10, UR5, 0x3 ;  /* 0x000000050a007c11 */ /* 0x000fe4000f8e18ff */
[----:B------:R-:W-:Y:S02]  /*3190*/  SHF.L.U32 R5, R9, 0x1f, RZ ;  /* 0x0000001f09057819 */ /* 0x000fe400000006ff */
[----:B------:R-:W-:Y:S01]  /*31a0*/  PLOP3.LUT P0, PT, PT, PT, UP3, 0x80, 0x8 ;  /* 0x000000000008781c */ /* 0x000fe20003f0f038 */
[----:B------:R-:W-:Y:S01]  /*31b0*/  VIADD R3, R0, 0xb0 ;  /* 0x000000b000037836 */ /* 0x000fe20000000000 */
[----:B-1----:R-:W1:Y:S02]  /*31c0*/  SYNCS.PHASECHK.TRANS64.TRYWAIT P1, [R0+URZ+0xa0], R5 ;  /* 0x0000a005000075a7 */ /* 0x002e6400080211ff */
[----:B-1-3--:R-:W-:Y:S09]  /*31d0*/  @!P1 BRA `(.L_x_57) ;  /* 0x0000003c00e09947 */ /* 0x00aff20003800000 */
.L_x_122:
[----:B------:R-:W-:Y:S01]  /*31e0*/  LEA R4, R10, UR5, 0x4 ;  /* 0x000000050a047c11 */ /* 0x000fe2000f8e20ff */
[----:B------:R-:W-:Y:S01]  /*31f0*/  @UP3 ULEA UR6, UR14, UR5, 0x3 ;  /* 0x000000050e063291 */ /* 0x000fe2000f8e18ff */
[----:B------:R-:W-:Y:S01]  /*3200*/  PLOP3.LUT P2, PT, PT, PT, PT, 0x80, 0x8 ;  /* 0x000000000008781c */ /* 0x000fe20003f4f070 */
[----:B------:R-:W-:Y:S01]  /*3210*/  ULEA UR7, UR15, UR5, 0x3 ;  /* 0x000000050f077291 */ /* 0x000fe2000f8e18ff */
[----:B------:R-:W-:Y:S01]  /*3220*/  PRMT R3, RZ, 0x654, R3 ;  /* 0x00000654ff037816 */ /* 0x000fe20000000003 */
[----:B------:R-:W-:Y:S01]  /*3230*/  ULEA UR8, UR15, UR16, 0x6 ;  /* 0x000000100f087291 */ /* 0x000fe2000f8e30ff */
[----:B-1----:R-:W1:Y:S01]  /*3240*/  LDS.128 R4, [R4+0x130] ;  /* 0x0001300004047984 */ /* 0x002e620000000c00 */
[----:B------:R-:W-:Y:S02]  /*3250*/  @P0 SHF.L.U32 R2, R8, 0x1f, RZ ;  /* 0x0000001f08020819 */ /* 0x000fe400000006ff */
[----:B------:R-:W-:Y:S01]  /*3260*/  SHF.L.U32 R0, R11, 0x1f, RZ ;  /* 0x0000001f0b007819 */ /* 0x000fe200000006ff */
[----:B------:R-:W-:Y:S01]  /*3270*/  @!PT LDS RZ, [RZ] ;  /* 0x00000000fffff984 */ /* 0x000fe20000000800 */
[----:B------:R-:W-:Y:S01]  /*3280*/  @!PT LDS RZ, [RZ] ;  /* 0x00000000fffff984 */ /* 0x000fe20000000800 */
[----:B------:R-:W-:Y:S01]  /*3290*/  @!PT LDS RZ, [RZ] ;  /* 0x00000000fffff984 */ /* 0x000fe20000000800 */
[----:B------:R-:W-:Y:S01]  /*32a0*/  @!PT LDS RZ, [RZ] ;  /* 0x00000000fffff984 */ /* 0x000fe20000000800 */
[----:B------:R2:W-:Y:S06]  /*32b0*/  MEMBAR.ALL.CTA ;  /* 0x0000000000007992 */ /* 0x0005ec0000008000 */
[----:B--2---:R-:W2:Y:S02]  /*32c0*/  FENCE.VIEW.ASYNC.S ;  /* 0x00000000000073c6 */ /* 0x004ea40000000000 */
[----:B--2---:R2:W-:Y:S01]  /*32d0*/  SYNCS.ARRIVE.TRANS64.RED.A1T0 RZ, [R3+URZ], RZ ;  /* 0x000000ff03ff79a7 */ /* 0x0045e200081004ff */
[----:B------:R2:W3:Y:S01]  /*32e0*/  @P0 SYNCS.PHASECHK.TRANS64.TRYWAIT P2, [UR6], R2 ;  /* 0x00000002ff0005a7 */ /* 0x0004e20008041106 */
[----:B-1----:R-:W-:Y:S01]  /*32f0*/  LOP3.LUT P1, RZ, R6, 0x1, RZ, 0xc0, !PT ;  /* 0x0000000106ff7812 */ /* 0x002fe2000782c0ff */
[----:B------:R-:W1:Y:S02]  /*3300*/  SYNCS.PHASECHK.TRANS64.TRYWAIT P0, [UR7+0xe0], R0 ;  /* 0x0000e000ff0075a7 */ /* 0x000e640008001107 */
[----:B-123--:R-:W-:Y:S10]  /*3310*/  @!P0 BRA `(.L_x_58) ;  /* 0x0000003c00a48947 */ /* 0x00eff40003800000 */
.L_x_124:
[----:B------:R-:W-:Y:S01]  /*3320*/  IADD3 R10, PT, PT, R10, 0x1, RZ ;  /* 0x000000010a0a7810 */ /* 0x000fe20007ffe0ff */
[----:B------:R-:W-:Y:S06]  /*3330*/  BRA.U !UP3, `(.L_x_59) ;  /* 0x000000010bc07547 */ /* 0x000fec000b800000 */
[----:B------:R-:W-:Y:S01]  /*3340*/  UPLOP3.LUT UP4, UPT, UPT, UPT, UPT, 0x40, 0x4 ;  /* 0x000000000004789c */ /* 0x000fe20003f8e870 */
[----:B------:R-:W-:Y:S01]  /*3350*/  UMOV UR13, UR9 ;  /* 0x00000009000d7c82 */ /* 0x000fe20008000000 */
[----:B------:R-:W-:Y:S01]  /*3360*/  UMOV UR12, UR4 ;  /* 0x00000004000c7c82 */ /* 0x000fe20008000000 */
[----:B------:R-:W-:-:S08]  /*3370*/  UMOV UR17, UR14 ;  /* 0x0000000e00117c82 */ /* 0x000fd00008000000 */
.L_x_62:
[----:B------:R-:W-:Y:S02]  /*3380*/  UIADD3 UR13, UPT, UPT, UR13, 0x1, URZ ;  /* 0x000000010d0d7890 */ /* 0x000fe4000fffe0ff */
[----:B--2---:R-:W-:Y:S02]  /*3390*/  ULEA UR6, UR17, UR5, 0x3 ;  /* 0x0000000511067291 */ /* 0x004fe4000f8e18ff */
[----:B------:R-:W-:Y:S01]  /*33a0*/  UISETP.NE.AND UP0, UPT, UR13, URZ, UPT ;  /* 0x000000ff0d00728c */ /* 0x000fe2000bf05270 */
[----:B---3--:R-:W-:Y:S10]  /*33b0*/  @P2 BRA `(.L_x_60) ;  /* 0x00000000000c2947 */ /* 0x008ff40003800000 */
[----:B-1----:R-:W-:Y:S04]  /*33c0*/  SHF.L.U32 R3, R8, 0x1f, RZ ;  /* 0x0000001f08037819 */ /* 0x002fe800000006ff */
[----:B------:R-:W1:Y:S02]  /*33d0*/  SYNCS.PHASECHK.TRANS64.TRYWAIT P0, [UR6], R3 ;  /* 0x00000003ff0075a7 */ /* 0x000e640008001106 */
[----:B-1----:R-:W-:Y:S05]  /*33e0*/  @!P0 BRA `(.L_x_61) ;  /* 0x0000003c00888947 */ /* 0x002fea0003800000 */
.L_x_60:
[----:B------:R-:W-:Y:S01]  /*33f0*/  UISETP.NE.AND UP1, UPT, UR12, 0x1, UPT ;  /* 0x000000010c00788c */ /* 0x000fe2000bf25270 */
[----:B------:R-:W-:Y:S01]  /*3400*/  PLOP3.LUT P2, PT, PT, PT, PT, 0x80, 0x8 ;  /* 0x000000000008781c */ /* 0x000fe20003f4f070 */
[----:B------:R-:W-:Y:S02]  /*3410*/  UIADD3 UR14, UPT, UPT, UR17, 0x1, URZ ;  /* 0x00000001110e7890 */ /* 0x000fe4000fffe0ff */
[----:B------:R-:W-:Y:S02]  /*3420*/  ULEA UR28, UR17, UR11, 0x9 ;  /* 0x0000000b111c7291 */ /* 0x000fe4000f8e48ff */
[----:B------:R-:W-:Y:S01]  /*3430*/  UISETP.NE.AND UP2, UPT, UR14, 0x8, UPT ;  /* 0x000000080e00788c */ /* 0x000fe2000bf45270 */
[----:B------:R-:W-:Y:S01]  /*3440*/  PLOP3.LUT P0, PT, PT, PT, UP1, 0x80, 0x8 ;  /* 0x000000000008781c */ /* 0x000fe20003f0f018 */
[----:B------:R-:W-:Y:S02]  /*3450*/  UIADD3 UR40, UPT, UPT, UR28, 0x2, URZ ;  /* 0x000000021c287890 */ /* 0x000fe4000fffe0ff */
[----:B------:R-:W-:Y:S02]  /*3460*/  USEL UR27, URZ, 0x1, UP2 ;  /* 0x00000001ff1b7887 */ /* 0x000fe40009000000 */
[----:B------:R-:W-:Y:S02]  /*3470*/  USEL UR14, UR14, URZ, UP2 ;  /* 0x000000ff0e0e7287 */ /* 0x000fe40009000000 */
[----:B------:R-:W-:Y:S02]  /*3480*/  UIADD3 UR36, UPT, UPT, UR28, 0x4, URZ ;  /* 0x000000041c247890 */ /* 0x000fe4000fffe0ff */
[----:B------:R-:W-:Y:S01]  /*3490*/  @UP1 ULEA UR26, UR14, UR5, 0x3 ;  /* 0x000000050e1a1291 */ /* 0x000fe2000f8e18ff */
[----:B------:R-:W-:Y:S01]  /*34a0*/  LOP3.LUT R8, R8, UR27, RZ, 0x3c, !PT ;  /* 0x0000001b08087c12 */ /* 0x000fe2000f8e3cff */
[----:B------:R-:W-:Y:S02]  /*34b0*/  UIADD3 UR32, UPT, UPT, UR28, 0x6, URZ ;  /* 0x000000061c207890 */ /* 0x000fe4000fffe0ff */
[----:B------:R-:W-:Y:S01]  /*34c0*/  UIADD3 UR6, UPT, UPT, UR6, 0x40, URZ ;  /* 0x0000004006067890 */ /* 0x000fe2000fffe0ff */
[----:B-1----:R-:W-:Y:S01]  /*34d0*/  @P0 SHF.L.U32 R0, R8, 0x1f, RZ ;  /* 0x0000001f08000819 */ /* 0x002fe200000006ff */
[----:B------:R-:W-:Y:S01]  /*34e0*/  UIADD3 UR12, UPT, UPT, UR12, -0x1, URZ ;  /* 0xffffffff0c0c7890 */ /* 0x000fe2000fffe0ff */
[----:B------:R-:W-:Y:S02]  /*34f0*/  UMOV UR29, 0x40004040 ;  /* 0x40004040001d7882 */ /* 0x000fe40000000000 */
[----:B------:R2:W3:Y:S01]  /*3500*/  @P0 SYNCS.PHASECHK.TRANS64.TRYWAIT P2, [UR26], R0 ;  /* 0x00000000ff0005a7 */ /* 0x0004e2000804111a */
[----:B------:R-:W-:Y:S01]  /*3510*/  ULEA UR26, UR17, UR10, 0xa ;  /* 0x0000000a111a7291 */ /* 0x000fe2000f8e50ff */
[----:B------:R-:W-:Y:S01]  /*3520*/  UMOV UR27, 0x40004040 ;  /* 0x40004040001b7882 */ /* 0x000fe20000000000 */
[----:B------:R-:W-:Y:S02]  /*3530*/  UMOV UR41, 0x40004040 ;  /* 0x4000404000297882 */ /* 0x000fe40000000000 */
[----:B------:R-:W-:Y:S02]  /*3540*/  UIADD3 UR38, UPT, UPT, UR26, 0x2, URZ ;  /* 0x000000021a267890 */ /* 0x000fe4000fffe0ff */
[----:B------:R-:W-:Y:S02]  /*3550*/  UIADD3 UR34, UPT, UPT, UR26, 0x4, URZ ;  /* 0x000000041a227890 */ /* 0x000fe4000fffe0ff */
[----:B------:R-:W-:Y:S01]  /*3560*/  UIADD3 UR30, UPT, UPT, UR26, 0x6, URZ ;  /* 0x000000061a1e7890 */ /* 0x000fe2000fffe0ff */
[----:B------:R2:W-:Y:S01]  /*3570*/  UTCQMMA gdesc[UR26], gdesc[UR28], tmem[UR8], tmem[UR24], idesc[UR25], UP4 ;  /* 0x00ff181c1a0075ea */ /* 0x0005e2000a000308 */
[----:B------:R-:W-:Y:S01]  /*3580*/  UPLOP3.LUT UP4, UPT, UPT, UPT, UPT, 0x80, 0x8 ;  /* 0x000000000008789c */ /* 0x000fe20003f8f070 */
[----:B------:R-:W-:Y:S01]  /*3590*/  UMOV UR39, 0x40004040 ;  /* 0x4000404000277882 */ /* 0x000fe20000000000 */
[----:B------:R-:W-:Y:S01]  /*35a0*/  UMOV UR37, 0x40004040 ;  /* 0x4000404000257882 */ /* 0x000fe20000000000 */
[----:B------:R2:W-:Y:S01]  /*35b0*/  UTCQMMA gdesc[UR38], gdesc[UR40], tmem[UR8], tmem[UR22], idesc[UR23], UPT ;  /* 0x00ff1628260075ea */ /* 0x0005e2000b800308 */
[----:B------:R-:W-:Y:S01]  /*35c0*/  UMOV UR35, 0x40004040 ;  /* 0x4000404000237882 */ /* 0x000fe20000000000 */
[----:B------:R-:W-:Y:S01]  /*35d0*/  UMOV UR33, 0x40004040 ;  /* 0x4000404000217882 */ /* 0x000fe20000000000 */
[----:B------:R-:W-:Y:S01]  /*35e0*/  UMOV UR31, 0x40004040 ;  /* 0x40004040001f7882 */ /* 0x000fe20000000000 */
[----:B------:R2:W-:Y:S01]  /*35f0*/  UTCQMMA gdesc[UR34], gdesc[UR36], tmem[UR8], tmem[UR20], idesc[UR21], UPT ;  /* 0x00ff1424220075ea */ /* 0x0005e2000b800308 */
[----:B------:R2:W-:Y:S01]  /*3600*/  UTCQMMA gdesc[UR30], gdesc[UR32], tmem[UR8], tmem[UR18], idesc[UR19], UPT ;  /* 0x00ff12201e0075ea */ /* 0x0005e2000b800308 */
[----:B------:R2:W-:Y:S01]  /*3610*/  UTCBAR [UR6], URZ ;  /* 0x000000ff060073e9 */ /* 0x0005e200080000ff */
[----:B------:R-:W-:Y:S01]  /*3620*/  UMOV UR17, UR14 ;  /* 0x0000000e00117c82 */ /* 0x000fe20008000000 */
[----:B------:R-:W-:Y:S05]  /*3630*/  BRA.U UP0, `(.L_x_62) ;  /* 0xfffffffd00507547 */ /* 0x000fea000b83ffff */
.L_x_59:
[----:B------:R-:W-:Y:S01]  /*3640*/  UIADD3 UR15, UPT, UPT, UR15, 0x1, URZ ;  /* 0x000000010f0f7890 */ /* 0x000fe2000fffe0ff */
[C---:B------:R-:W-:Y:S01]  /*3650*/  ISETP.NE.AND P0, PT, R10.reuse, 0x2, PT ;  /* 0x000000020a00780c */ /* 0x040fe20003f05270 */
[----:B------:R-:W-:Y:S02]  /*3660*/  UIADD3 UR7, UPT, UPT, UR7, 0xc0, URZ ;  /* 0x000000c007077890 */ /* 0x000fe4000fffe0ff */
[----:B------:R-:W-:Y:S01]  /*3670*/  UISETP.NE.AND UP0, UPT, UR15, 0x4, UPT ;  /* 0x000000040f00788c */ /* 0x000fe2000bf05270 */
[----:B-12---:R-:W-:Y:S02]  /*3680*/  SEL R0, RZ, 0x1, P0 ;  /* 0x00000001ff007807 */ /* 0x006fe40000000000 */
[----:B------:R-:W-:Y:S01]  /*3690*/  SEL R10, R10, RZ, P0 ;  /* 0x000000ff0a0a7207 */ /* 0x000fe20000000000 */
[----:B------:R-:W-:Y:S01]  /*36a0*/  USEL UR6, URZ, 0x1, UP0 ;  /* 0x00000001ff067887 */ /* 0x000fe20008000000 */
[----:B------:R-:W-:Y:S01]  /*36b0*/  LOP3.LUT R9, R9, R0, RZ, 0x3c, !PT ;  /* 0x0000000009097212 */ /* 0x000fe200078e3cff */
[----:B------:R-:W-:Y:S01]  /*36c0*/  USEL UR15, UR15, URZ, UP0 ;  /* 0x000000ff0f0f7287 */ /* 0x000fe20008000000 */
[----:B------:R1:W-:Y:S03]  /*36d0*/  UTCBAR [UR7], URZ ;  /* 0x000000ff070073e9 */ /* 0x0003e600080000ff */
[----:B------:R-:W-:Y:S01]  /*36e0*/  LOP3.LUT R11, R11, UR6, RZ, 0x3c, !PT ;  /* 0x000000060b0b7c12 */ /* 0x000fe2000f8e3cff */
[----:B------:R-:W-:Y:S07]  /*36f0*/  @P1 BRA `(.L_x_63) ;  /* 0xfffffff800a01947 */ /* 0x000fee000383ffff */
[----:B------:R-:W2:Y:S01]  /*3700*/  S2UR UR4, SR_CgaCtaId ;  /* 0x00000000000479c3 */ /* 0x000ea20000008800 */
[----:B------:R-:W-:Y:S01]  /*3710*/  ELECT P0, URZ, PT ;  /* 0x0000000000ff782f */ /* 0x000fe20003800000 */
[----:B------:R-:W-:Y:S01]  /*3720*/  IMAD.MOV.U32 R0, RZ, RZ, 0x1 ;  /* 0x00000001ff007424 */ /* 0x000fe200078e00ff */
[----:B------:R-:W-:Y:S01]  /*3730*/  UIADD3 UR5, UPT, UPT, UR5, 0xe0, URZ ;  /* 0x000000e005057890 */ /* 0x000fe2000fffe0ff */
[----:B------:R-:W-:Y:S01]  /*3740*/  SHF.L.U32 R3, R11, 0x1f, RZ ;  /* 0x0000001f0b037819 */ /* 0x000fe200000006ff */
[----:B------:R-:W-:-:S03]  /*3750*/  UMOV UR6, 0x40 ;  /* 0x0000004000067882 */ /* 0x000fc60000000000 */
[----:B------:R-:W-:Y:S01]  /*3760*/  UVIRTCOUNT.DEALLOC.SMPOOL 0x80 ;  /* 0x000000800000784c */ /* 0x000fe20000000000 */
[----:B--2---:R-:W-:Y:S02]  /*3770*/  ULEA UR4, UR4, UR6, 0x18 ;  /* 0x0000000604047291 */ /* 0x004fe4000f8ec0ff */
[----:B------:R-:W-:-:S07]  /*3780*/  ULEA UR6, UR15, UR5, 0x3 ;  /* 0x000000050f067291 */ /* 0x000fce000f8e18ff */
[----:B------:R2:W-:Y:S02]  /*3790*/  @P0 STS.U8 [UR4+0x1c], R0 ;  /* 0x00001c00ff000988 */ /* 0x0005e40008000004 */
[----:B------:R-:W4:Y:S02]  /*37a0*/  SYNCS.PHASECHK.TRANS64.TRYWAIT P0, [UR6], R3 ;  /* 0x00000003ff0075a7 */ /* 0x000f240008001106 */
[----:B--2-4-:R-:W-:Y:S05]  /*37b0*/  @!P0 BRA `(.L_x_64) ;  /* 0x0000003800ac8947 */ /* 0x014fea0003800000 */
.L_x_127:
[----:B-1----:R-:W-:-:S04]  /*37c0*/  UIADD3 UR7, UPT, UPT, UR15, 0x1, URZ ;  /* 0x000000010f077890 */ /* 0x002fc8000fffe0ff */
[----:B------:R-:W-:-:S04]  /*37d0*/  UISETP.NE.AND UP0, UPT, UR7, 0x4, UPT ;  /* 0x000000040700788c */ /* 0x000fc8000bf05270 */
[----:B------:R-:W-:Y:S02]  /*37e0*/  USEL UR8, URZ, 0x1, UP0 ;  /* 0x00000001ff087887 */ /* 0x000fe40008000000 */
[----:B------:R-:W-:-:S04]  /*37f0*/  USEL UR7, UR7, URZ, UP0 ;  /* 0x000000ff07077287 */ /* 0x000fc80008000000 */
[----:B------:R-:W-:Y:S01]  /*3800*/  ULEA UR6, UR7, UR5, 0x3 ;  /* 0x0000000507067291 */ /* 0x000fe2000f8e18ff */
[----:B------:R-:W-:-:S04]  /*3810*/  LOP3.LUT R2, R11, UR8, RZ, 0x3c, !PT ;  /* 0x000000080b027c12 */ /* 0x000fc8000f8e3cff */
[----:B--2---:R-:W-:-:S04]  /*3820*/  SHF.L.U32 R3, R2, 0x1f, RZ ;  /* 0x0000001f02037819 */ /* 0x004fc800000006ff */
[----:B------:R-:W1:Y:S02]  /*3830*/  SYNCS.PHASECHK.TRANS64.TRYWAIT P0, [UR6], R3 ;  /* 0x00000003ff0075a7 */ /* 0x000e640008001106 */
[----:B-1----:R-:W-:Y:S05]  /*3840*/  @!P0 BRA `(.L_x_65) ;  /* 0x0000003800a08947 */ /* 0x002fea0003800000 */
.L_x_129:
        /* <DEDUP_REMOVED lines=9> */
.L_x_131:
[----:B------:R-:W-:-:S04]  /*38e0*/  UIADD3 UR7, UPT, UPT, UR7, 0x1, URZ ;  /* 0x0000000107077890 */ /* 0x000fc8000fffe0ff */
[----:B------:R-:W-:-:S04]  /*38f0*/  UISETP.NE.AND UP0, UPT, UR7, 0x4, UPT ;  /* 0x000000040700788c */ /* 0x000fc8000bf05270 */
[----:B------:R-:W-:Y:S02]  /*3900*/  USEL UR6, URZ, 0x1, UP0 ;  /* 0x00000001ff067887 */ /* 0x000fe40008000000 */
[----:B------:R-:W-:-:S04]  /*3910*/  USEL UR7, UR7, URZ, UP0 ;  /* 0x000000ff07077287 */ /* 0x000fc80008000000 */
[----:B------:R-:W-:Y:S01]  /*3920*/  ULEA UR7, UR7, UR5, 0x3 ;  /* 0x0000000507077291 */ /* 0x000fe2000f8e18ff */
[----:B-1----:R-:W-:-:S04]  /*3930*/  LOP3.LUT R3, R2, UR6, RZ, 0x3c, !PT ;  /* 0x0000000602037c12 */ /* 0x002fc8000f8e3cff */
[----:B------:R-:W-:-:S04]  /*3940*/  SHF.L.U32 R3, R3, 0x1f, RZ ;  /* 0x0000001f03037819 */ /* 0x000fc800000006ff */
[----:B------:R-:W1:Y:S02]  /*3950*/  SYNCS.PHASECHK.TRANS64.TRYWAIT P0, [UR7], R3 ;  /* 0x00000003ff0075a7 */ /* 0x000e640008001107 */
[----:B-1----:R-:W-:Y:S05]  /*3960*/  @!P0 BRA `(.L_x_67) ;  /* 0x0000003800888947 */ /* 0x002fea0003800000 */
.L_x_133:
[----:B------:R-:W-:Y:S01]  /*3970*/  NOP ;  /* 0x0000000000007918 */ /* 0x000fe20000000000 */
[----:B-1----:R-:W1:Y:S01]  /*3980*/  LDS R0, [UR4+0x14] ;  /* 0x00001404ff007984 */ /* 0x002e620008000800 */
[----:B------:R-:W-:Y:S01]  /*3990*/  ULOP3.LUT UR6, UR16, 0xffff, URZ, 0xc0, !UPT ;  /* 0x0000ffff10067892 */ /* 0x000fe2000f8ec0ff */
[----:B------:R-:W-:Y:S01]  /*39a0*/  UMOV UR8, 0xffff ;  /* 0x0000ffff00087882 */ /* 0x000fe20000000000 */
[----:B------:R-:W-:Y:S02]  /*39b0*/  UMOV UR5, 0x1 ;  /* 0x0000000100057882 */ /* 0x000fe40000000000 */
[----:B------:R-:W-:-:S04]  /*39c0*/  USHF.R.U32.HI UR6, URZ, 0x5, UR6 ;  /* 0x00000005ff067899 */ /* 0x000fc80008011606 */
[----:B------:R-:W-:Y:S02]  /*39d0*/  USHF.L.U32 UR8, UR8, UR6, URZ ;  /* 0x0000000608087299 */ /* 0x000fe400080006ff */
[----:B------:R-:W-:-:S04]  /*39e0*/  USHF.L.U32 UR5, UR5, UR6, URZ ;  /* 0x0000000605057299 */ /* 0x000fc800080006ff */
[----:B-1----:R-:W-:-:S04]  /*39f0*/  LOP3.LUT R0, R0, UR8, RZ, 0xc0, !PT ;  /* 0x0000000800007c12 */ /* 0x002fc8000f8ec0ff */
[----:B------:R-:W-:-:S13]  /*3a00*/  ISETP.NE.AND P0, PT, R0, UR8, PT ;  /* 0x0000000800007c0c */ /* 0x000fda000bf05270 */
[----:B------:R-:W-:Y:S05]  /*3a10*/  @P0 BRA `(.L_x_68) ;  /* 0x0000000000580947 */ /* 0x000fea0003800000 */
[----:B------:R-:W1:Y:S02]  /*3a20*/  LDS R0, [UR4+0x18] ;  /* 0x00001804ff007984 */ /* 0x000e640008000800 */
[----:B-1----:R-:W-:-:S04]  /*3a30*/  LOP3.LUT R0, R0, UR5, RZ, 0xc0, !PT ;  /* 0x0000000500007c12 */ /* 0x002fc8000f8ec0ff */
[----:B------:R-:W-:-:S13]  /*3a40*/  ISETP.NE.AND P0, PT, R0, UR5, PT ;  /* 0x0000000500007c0c */ /* 0x000fda000bf05270 */
[----:B------:R-:W-:Y:S05]  /*3a50*/  @P0 BRA `(.L_x_69) ;  /* 0x00000000003c0947 */ /* 0x000fea0003800000 */
[----:B------:R-:W1:Y:S01]  /*3a60*/  S2R R2, SR_LANEID ;  /* 0x0000000000027919 */ /* 0x000e620000000000 */
[----:B------:R-:W-:Y:S01]  /*3a70*/  ULOP3.LUT UR8, URZ, UR8, URZ, 0x33, !UPT ;  /* 0x00000008ff087292 */ /* 0x000fe2000f8e33ff */
[----:B------:R-:W-:Y:S01]  /*3a80*/  LOP3.LUT R4, RZ, UR5, RZ, 0x33, !PT ;  /* 0x00000005ff047c12 */ /* 0x000fe2000f8e33ff */
[----:B------:R-:W-:Y:S02]  /*3a90*/  VOTEU.ANY UR7, UPT, PT ;  /* 0x0000000000077886 */ /* 0x000fe400038e0100 */
[----:B------:R-:W-:Y:S01]  /*3aa0*/  UFLO.U32 UR7, UR7 ;  /* 0x00000007000772bd */ /* 0x000fe200080e0000 */
[----:B------:R-:W2:Y:S01]  /*3ab0*/  REDUX UR5, R4 ;  /* 0x00000000040573c4 */ /* 0x000ea20000000000 */
[----:B------:R-:W-:-:S06]  /*3ac0*/  IMAD.U32 R0, RZ, RZ, UR8 ;  /* 0x00000008ff007e24 */ /* 0x000fcc000f8e00ff */
[----:B------:R4:W-:Y:S01]  /*3ad0*/  UTCATOMSWS.AND URZ, UR8 ;  /* 0x0000000800ff79e3 */ /* 0x0009e20008000000 */
[----:B------:R-:W3:Y:S01]  /*3ae0*/  REDUX UR6, R0 ;  /* 0x00000000000673c4 */ /* 0x000ee20000000000 */
[----:B-1----:R-:W-:Y:S01]  /*3af0*/  ISETP.EQ.U32.AND P0, PT, R2, UR7, PT ;  /* 0x0000000702007c0c */ /* 0x002fe2000bf02070 */
[----:B--2---:R-:W-:Y:S01]  /*3b00*/  IMAD.U32 R2, RZ, RZ, UR5 ;  /* 0x00000005ff027e24 */ /* 0x004fe2000f8e00ff */
[----:B---3--:R-:W-:-:S11]  /*3b10*/  MOV R3, UR6 ;  /* 0x0000000600037c02 */ /* 0x008fd60008000f00 */
[----:B------:R4:W-:Y:S04]  /*3b20*/  @P0 ATOMS.AND RZ, [UR4+0x14], R3 ;  /* 0x00001403ffff098c */ /* 0x0009e8000a800004 */
[----:B------:R4:W-:Y:S01]  /*3b30*/  @P0 ATOMS.AND RZ, [UR4+0x18], R2 ;  /* 0x00001802ffff098c */ /* 0x0009e2000a800004 */
[----:B------:R-:W-:Y:S05]  /*3b40*/  BRA `(.L_x_70) ;  /* 0x0000000000147947 */ /* 0x000fea0003800000 */
.L_x_69:
[----:B------:R-:W-:Y:S02]  /*3b50*/  MOV R2, 0x3b70 ;  /* 0x00003b7000027802 */ /* 0x000fe40000000f00 */
[----:B---3-5:R-:W-:Y:S05]  /*3b60*/  CALL.REL.NOINC `($__internal_0_$__cuda_sm10x_tcgen05_guardrail_trap_col_being_dealloced_not_returned_by_alloc) ;  /* 0x0000003800a47944 */ /* 0x028fea0003c00000 */
[----:B------:R-:W-:Y:S05]  /*3b70*/  BRA `(.L_x_70) ;  /* 0x0000000000087947 */ /* 0x000fea0003800000 */
.L_x_68:
[----:B------:R-:W-:Y:S02]  /*3b80*/  MOV R2, 0x3ba0 ;  /* 0x00003ba000027802 */ /* 0x000fe40000000f00 */
[----:B---3-5:R-:W-:Y:S05]  /*3b90*/  CALL.REL.NOINC `($__internal_2_$__cuda_sm10x_tcgen05_guardrail_trap_unallocated_columns_being_dealloced) ;  /* 0x0000003800b07944 */ /* 0x028fea0003c00000 */
.L_x_70:
[----:B------:R-:W-:Y:S01]  /*3ba0*/  NOP ;  /* 0x0000000000007918 */ /* 0x000fe20000000000 */
[----:B----4-:R-:W-:Y:S05]  /*3bb0*/  EXIT ;  /* 0x000000000000794d */ /* 0x010fea0003800000 */
.L_x_52:
[----:B------:R-:W-:-:S09]  /*3bc0*/  UISETP.NE.OR UP2, UPT, UR8, 0x3, !UP2 ;  /* 0x000000030800788c */ /* 0x000fd2000d745670 */
[----:B------:R-:W-:Y:S05]  /*3bd0*/  BRA.U UP2, `(.L_x_71) ;  /* 0x0000000902c87547 */ /* 0x000fea000b800000 */
[----:B------:R-:W1:Y:S01]  /*3be0*/  LDCU.64 UR6, c[0x0][0x888] ;  /* 0x00011100ff0677ac */ /* 0x000e620008000a00 */
[----:B------:R-:W2:Y:S01]  /*3bf0*/  LDC R0, c[0x0][0xb30] ;  /* 0x0002cc00ff007b82 */ /* 0x000ea20000000800 */
[----:B------:R-:W-:Y:S01]  /*3c00*/  IMAD.MOV.U32 R30, RZ, RZ, 0x1 ;  /* 0x00000001ff1e7424 */ /* 0x000fe200078e00ff */
[----:B------:R-:W-:Y:S01]  /*3c10*/  CS2R R28, SRZ ;  /* 0x00000000001c7805 */ /* 0x000fe2000001ff00 */
[----:B------:R-:W4:Y:S01]  /*3c20*/  LDCU.64 UR4, c[0x0][0x890] ;  /* 0x00011200ff0477ac */ /* 0x000f220008000a00 */
[----:B------:R-:W-:Y:S01]  /*3c30*/  IMAD.MOV.U32 R25, RZ, RZ, 0x2000 ;  /* 0x00002000ff197424 */ /* 0x000fe200078e00ff */
[----:B------:R-:W-:-:S03]  /*3c40*/  UMOV UR8, 0x400 ;  /* 0x0000040000087882 */ /* 0x000fc60000000000 */
[----:B------:R-:W3:Y:S01]  /*3c50*/  LDC R19, c[0x0][0x370] ;  /* 0x0000dc00ff137b82 */ /* 0x000ee20000000800 */
[----:B------:R-:W-:-:S07]  /*3c60*/  UPLOP3.LUT UP1, UPT, UPT, UPT, UPT, 0x40, 0x4 ;  /* 0x000000000004789c */ /* 0x000fce0003f2e870 */
[----:B------:R-:W3:Y:S01]  /*3c70*/  LDC R2, c[0x0][0xb0c] ;  /* 0x0002c300ff027b82 */ /* 0x000ee20000000800 */
[----:B-1----:R-:W-:Y:S02]  /*3c80*/  UISETP.NE.U32.AND UP2, UPT, UR6, URZ, UPT ;  /* 0x000000ff0600728c */ /* 0x002fe4000bf45070 */
[----:B------:R-:W-:Y:S02]  /*3c90*/  ULEA UR6, UR37, UR8, 0x18 ;  /* 0x0000000825067291 */ /* 0x000fe4000f8ec0ff */
[----:B------:R-:W-:Y:S02]  /*3ca0*/  UISETP.NE.AND.EX UP2, UPT, UR7, URZ, UPT, UP2 ;  /* 0x000000ff0700728c */ /* 0x000fe4000bf45320 */
[----:B------:R-:W-:Y:S01]  /*3cb0*/  UIADD3 UR7, UPT, UPT, UR6, 0x80, URZ ;  /* 0x0000008006077890 */ /* 0x000fe2000fffe0ff */
[----:B------:R-:W1:Y:S01]  /*3cc0*/  LDC R18, c[0x0][0xb20] ;  /* 0x0002c800ff127b82 */ /* 0x000e620000000800 */
[----:B----4-:R-:W-:Y:S01]  /*3cd0*/  UISETP.NE.U32.AND UP3, UPT, UR4, URZ, UPT ;  /* 0x000000ff0400728c */ /* 0x010fe2000bf65070 */
[----:B--2---:R-:W-:Y:S01]  /*3ce0*/  ISETP.NE.AND P1, PT, R0, 0x1, PT ;  /* 0x000000010000780c */ /* 0x004fe20003f25270 */
[----:B------:R-:W-:-:S02]  /*3cf0*/  UPRMT UR37, UR37, 0x654, UR7 ;  /* 0x0000065425257896 */ /* 0x000fc40008000007 */
[----:B------:R-:W-:-:S03]  /*3d00*/  UISETP.NE.AND.EX UP3, UPT, UR5, URZ, UPT, UP3 ;  /* 0x000000ff0500728c */ /* 0x000fc6000bf65330 */
[----:B------:R-:W2:Y:S08]  /*3d10*/  LDC.64 R32, c[0x0][0x348] ;  /* 0x0000d200ff207b82 */ /* 0x000eb00000000a00 */
[----:B------:R-:W4:Y:S08]  /*3d20*/  LDC.64 R16, c[0x0][0xb10] ;  /* 0x0002c400ff107b82 */ /* 0x000f300000000a00 */
[----:B------:R-:W1:Y:S08]  /*3d30*/  LDC.64 R6, c[0x0][0xb18] ;  /* 0x0002c600ff067b82 */ /* 0x000e700000000a00 */
[----:B------:R-:W1:Y:S08]  /*3d40*/  LDC.64 R4, c[0x0][0xb28] ;  /* 0x0002ca00ff047b82 */ /* 0x000e700000000a00 */
[----:B---3--:R-:W1:Y:S02]  /*3d50*/  LDC R24, c[0x0][0x374] ;  /* 0x0000dd00ff187b82 */ /* 0x008e640000000800 */
.L_x_79:
[C---:B------:R-:W-:Y:S02]  /*3d60*/  LEA R0, R29.reuse, UR6, 0x3 ;  /* 0x000000061d007c11 */ /* 0x040fe4000f8e18ff */
[----:B------:R-:W-:Y:S02]  /*3d70*/  SHF.L.U32 R3, R28, 0x1f, RZ ;  /* 0x0000001f1c037819 */ /* 0x000fe400000006ff */
[----:B------:R-:W-:Y:S02]  /*3d80*/  LEA R20, R29, UR6, 0x4 ;  /* 0x000000061d147c11 */ /* 0x000fe4000f8e20ff */
[----:B---3--:R-:W3:Y:S02]  /*3d90*/  SYNCS.PHASECHK.TRANS64.TRYWAIT P0, [R0+URZ+0xa0], R3 ;  /* 0x0000a003000075a7 */ /* 0x008ee400080011ff */
[----:B---3--:R-:W-:Y:S05]  /*3da0*/  @!P0 BRA `(.L_x_72) ;  /* 0x0000003400908947 */ /* 0x008fea0003800000 */
.L_x_134:
[----:B------:R-:W-:Y:S01]  /*3db0*/  ISETP.GE.AND P0, PT, R72, 0x1, PT ;  /* 0x000000014800780c */ /* 0x000fe20003f06270 */
[----:B------:R-:W1:Y:S01]  /*3dc0*/  LDS.128 R20, [R20+0x130] ;  /* 0x0001300014147984 */ /* 0x000e620000000c00 */
[----:B------:R-:W-:Y:S01]  /*3dd0*/  ISETP.NE.U32.AND P4, PT, RZ, UR4, PT ;  /* 0x00000004ff007c0c */ /* 0x000fe2000bf85070 */
[----:B---3--:R-:W-:Y:S01]  /*3de0*/  VIADD R0, R0, 0xb0 ;  /* 0x000000b000007836 */ /* 0x008fe20000000000 */
[----:B------:R-:W-:Y:S02]  /*3df0*/  SHF.L.U32 R26, R30, 0x1f, RZ ;  /* 0x0000001f1e1a7819 */ /* 0x000fe400000006ff */
[----:B------:R-:W-:Y:S02]  /*3e00*/  ISETP.NE.AND.EX P4, PT, RZ, UR5, PT, P4 ;  /* 0x00000005ff007c0c */ /* 0x000fe4000bf85340 */
[----:B------:R-:W-:Y:S01]  /*3e10*/  PRMT R0, RZ, 0x654, R0 ;  /* 0x00000654ff007816 */ /* 0x000fe20000000000 */
[----:B------:R-:W-:Y:S01]  /*3e20*/  @!PT LDS RZ, [RZ] ;  /* 0x00000000fffff984 */ /* 0x000fe20000000800 */
[----:B------:R-:W-:Y:S01]  /*3e30*/  @!PT LDS RZ, [RZ] ;  /* 0x00000000fffff984 */ /* 0x000fe20000000800 */
[----:B------:R-:W-:Y:S01]  /*3e40*/  @!PT LDS RZ, [RZ] ;  /* 0x00000000fffff984 */ /* 0x000fe20000000800 */
[----:B------:R-:W-:Y:S01]  /*3e50*/  @!PT LDS RZ, [RZ] ;  /* 0x00000000fffff984 */ /* 0x000fe20000000800 */
[----:B------:R3:W-:Y:S06]  /*3e60*/  MEMBAR.ALL.CTA ;  /* 0x0000000000007992 */ /* 0x0007ec0000008000 */
[----:B---3--:R-:W3:Y:S02]  /*3e70*/  FENCE.VIEW.ASYNC.S ;  /* 0x00000000000073c6 */ /* 0x008ee40000000000 */
[----:B---3--:R3:W-:Y:S01]  /*3e80*/  SYNCS.ARRIVE.TRANS64.RED.A1T0 RZ, [R0+URZ], RZ ;  /* 0x000000ff00ff79a7 */ /* 0x0087e200081004ff */
[----:B-1----:R-:W-:Y:S11]  /*3e90*/  LOP3.LUT P3, RZ, R22, 0x1, RZ, 0xc0, !PT ;  /* 0x0000000116ff7812 */ /* 0x002ff6000786c0ff */
[----:B------:R-:W-:Y:S02]  /*3ea0*/  @!UPT UIADD3 URZ, UPT, UPT, URZ, URZ, URZ ;  /* 0x000000fffffff290 */ /* 0x000fe4000fffe0ff */
[----:B------:R-:W-:Y:S02]  /*3eb0*/  @P3 MOV R13, R20 ;  /* 0x00000014000d3202 */ /* 0x000fe40000000f00 */
[----:B------:R-:W-:Y:S01]  /*3ec0*/  @P3 LOP3.LUT R8, R21, 0xffff, RZ, 0xc0, !PT ;  /* 0x0000ffff15083812 */ /* 0x000fe200078ec0ff */
[----:B---3--:R-:W-:Y:S06]  /*3ed0*/  @!P0 BRA `(.L_x_73) ;  /* 0x0000000000a48947 */ /* 0x008fec0003800000 */
[----:B------:R-:W-:Y:S01]  /*3ee0*/  IMAD.HI.U32 R31, R24, R7, RZ ;  /* 0x00000007181f7227 */ /* 0x000fe200078e00ff */
[----:B------:R-:W-:Y:S02]  /*3ef0*/  ISETP.NE.AND P0, PT, R6, 0x1, PT ;  /* 0x000000010600780c */ /* 0x000fe40003f05270 */
[----:B------:R-:W-:Y:S01]  /*3f00*/  ISETP.NE.AND P2, PT, R72, 0x1, PT ;  /* 0x000000014800780c */ /* 0x000fe20003f45270 */
[----:B----4-:R-:W-:Y:S01]  /*3f10*/  IMAD.HI.U32 R34, R19, R16, RZ ;  /* 0x0000001013227227 */ /* 0x010fe200078e00ff */
[----:B------:R-:W-:Y:S02]  /*3f20*/  SHF.R.U32.HI R31, RZ, R18, R31 ;  /* 0x00000012ff1f7219 */ /* 0x000fe4000001161f */
[----:B------:R-:W-:Y:S01]  /*3f30*/  ISETP.NE.AND P5, PT, R2, 0x1, PT ;  /* 0x000000010200780c */ /* 0x000fe20003fa5270 */
[----:B------:R-:W-:Y:S01]  /*3f40*/  IMAD.HI.U32 R36, R13, R16, RZ ;  /* 0x000000100d247227 */ /* 0x000fe200078e00ff */
[----:B------:R-:W-:Y:S02]  /*3f50*/  SHF.R.U32.HI R34, RZ, R17, R34 ;  /* 0x00000011ff227219 */ /* 0x000fe40000011622 */
[----:B------:R-:W-:Y:S01]  /*3f60*/  SEL R3, R24, R31, !P0 ;  /* 0x0000001f18037207 */ /* 0x000fe20004000000 */
[C---:B------:R-:W-:Y:S01]  /*3f70*/  IMAD.HI.U32 R31, R8.reuse, R7, RZ ;  /* 0x00000007081f7227 */ /* 0x040fe200078e00ff */
[----:B------:R-:W-:Y:S02]  /*3f80*/  SEL R11, R19, R34, !P5 ;  /* 0x00000022130b7207 */ /* 0x000fe40006800000 */
[----:B------:R-:W-:Y:S01]  /*3f90*/  SHF.R.U32.HI R36, RZ, R17, R36 ;  /* 0x00000011ff247219 */ /* 0x000fe20000011624 */
[----:B------:R-:W-:Y:S01]  /*3fa0*/  IMAD.HI.U32 R38, R3, R4, RZ ;  /* 0x0000000403267227 */ /* 0x000fe200078e00ff */
[----:B------:R-:W-:Y:S03]  /*3fb0*/  SHF.R.U32.HI R31, RZ, R18, R31 ;  /* 0x00000012ff1f7219 */ /* 0x000fe6000001161f */
[----:B------:R-:W-:Y:S01]  /*3fc0*/  IMAD.HI.U32 R34, R11, R4, RZ ;  /* 0x000000040b227227 */ /* 0x000fe200078e00ff */
[----:B------:R-:W-:Y:S02]  /*3fd0*/  @P2 SHF.R.U32.HI R3, RZ, R5, R38 ;  /* 0x00000005ff032219 */ /* 0x000fe40000011626 */
[----:B------:R-:W-:Y:S02]  /*3fe0*/  SEL R9, R8, R31, !P0 ;  /* 0x0000001f08097207 */ /* 0x000fe40004000000 */
[----:B------:R-:W-:Y:S01]  /*3ff0*/  @P2 SHF.R.U32.HI R11, RZ, R5, R34 ;  /* 0x00000005ff0b2219 */ /* 0x000fe20000011622 */
[C---:B------:R-:W-:Y:S01]  /*4000*/  IMAD R10, R72.reuse, R3, RZ ;  /* 0x00000003480a7224 */ /* 0x040fe200078e02ff */
[----:B------:R-:W-:Y:S01]  /*4010*/  SEL R3, R13, R36, !P5 ;  /* 0x000000240d037207 */ /* 0x000fe20006800000 */
[C---:B------:R-:W-:Y:S03]  /*4020*/  IMAD.HI.U32 R14, R9.reuse, R4, RZ ;  /* 0x00000004090e7227 */ /* 0x040fe600078e00ff */
[----:B------:R-:W-:Y:S01]  /*4030*/  ISETP.GE.AND P0, PT, R9, R10, PT ;  /* 0x0000000a0900720c */ /* 0x000fe20003f06270 */
[C---:B------:R-:W-:Y:S01]  /*4040*/  IMAD R12, R72.reuse, R11, RZ ;  /* 0x0000000b480c7224 */ /* 0x040fe200078e02ff */
[-C--:B------:R-:W-:Y:S04]  /*4050*/  SHF.R.U32.HI R14, RZ, R5.reuse, R14 ;  /* 0x00000005ff0e7219 */ /* 0x080fe8000001160e */
[----:B------:R-:W-:Y:S02]  /*4060*/  ISETP.GE.OR P0, PT, R3, R12, P0 ;  /* 0x0000000c0300720c */ /* 0x000fe40000706670 */
[----:B------:R-:W-:Y:S05]  /*4070*/  SEL R15, R9, R14, !P2 ;  /* 0x0000000e090f7207 */ /* 0x000fea0005000000 */
[----:B------:R-:W-:Y:S04]  /*4080*/  IMAD.MOV R14, RZ, RZ, -R15 ;  /* 0x000000ffff0e7224 */ /* 0x000fe800078e0a0f */
[----:B------:R-:W-:Y:S02]  /*4090*/  IMAD R14, R72, R14, R9 ;  /* 0x0000000e480e7224 */ /* 0x000fe400078e0209 */
[C---:B------:R-:W-:Y:S05]  /*40a0*/  @!P0 IMAD.HI.U32 R10, R3.reuse, R4, RZ ;  /* 0x00000004030a8227 */ /* 0x040fea00078e00ff */
[----:B------:R-:W-:Y:S04]  /*40b0*/  @!P0 SHF.R.U32.HI R10, RZ, R5, R10 ;  /* 0x00000005ff0a8219 */ /* 0x000fe8000001160a */
[----:B------:R-:W-:Y:S01]  /*40c0*/  @!P0 SEL R0, R3, R10, !P2 ;  /* 0x0000000a03008207 */ /* 0x000fe20005000000 */
[----:B------:R-:W-:Y:S03]  /*40d0*/  IMAD.MOV R10, RZ, RZ, -R3 ;  /* 0x000000ffff0a7224 */ /* 0x000fe600078e0a03 */
[----:B------:R-:W-:Y:S01]  /*40e0*/  @!P0 IADD3 R15, PT, PT, R15, -R0, RZ ;  /* 0x800000000f0f8210 */ /* 0x000fe20007ffe0ff */
[----:B------:R-:W-:Y:S01]  /*40f0*/  @!P0 IMAD R0, R11, R14, R0 ;  /* 0x0000000e0b008224 */ /* 0x000fe200078e0200 */
[----:B------:R-:W-:Y:S01]  /*4100*/  IADD3 R11, PT, PT, -R9, RZ, RZ ;  /* 0x000000ff090b7210 */ /* 0x000fe20007ffe1ff */
[----:B------:R-:W-:Y:S02]  /*4110*/  IMAD R13, R2, R10, R13 ;  /* 0x0000000a020d7224 */ /* 0x000fe400078e020d */
[----:B------:R-:W-:Y:S02]  /*4120*/  @!P0 IMAD R9, R15, R72, R3 ;  /* 0x000000480f098224 */ /* 0x000fe400078e0203 */
[----:B------:R-:W-:Y:S02]  /*4130*/  @!P0 IMAD.MOV.U32 R3, RZ, RZ, R0 ;  /* 0x000000ffff038224 */ /* 0x000fe400078e0000 */
[----:B------:R-:W-:Y:S02]  /*4140*/  IMAD R8, R6, R11, R8 ;  /* 0x0000000b06087224 */ /* 0x000fe400078e0208 */
[----:B------:R-:W-:Y:S02]  /*4150*/  IMAD R13, R3, R2, R13 ;  /* 0x00000002030d7224 */ /* 0x000fe400078e020d */
[----:B------:R-:W-:Y:S02]  /*4160*/  IMAD R8, R9, R6, R8 ;  /* 0x0000000609087224 */ /* 0x000fe400078e0208 */
.L_x_73:
[----:B------:R-:W-:Y:S05]  /*4170*/  BRA.U UP1, `(.L_x_74) ;  /* 0x0000000101107547 */ /* 0x000fea000b800000 */
[----:B------:R-:W-:Y:S04]  /*4180*/  MOV R0, UR13 ;  /* 0x0000000d00007c02 */ /* 0x000fe80008000f00 */
[----:B------:R-:W-:Y:S04]  /*4190*/  SHF.L.U32 R3, R0, 0x1f, RZ ;  /* 0x0000001f00037819 */ /* 0x000fe800000006ff */
[----:B------:R-:W1:Y:S02]  /*41a0*/  SYNCS.PHASECHK.TRANS64.TRYWAIT P0, [UR6+0x98], R3 ;  /* 0x00009803ff0075a7 */ /* 0x000e640008001106 */
[----:B-1----:R-:W-:Y:S05]  /*41b0*/  @!P0 BRA `(.L_x_75) ;  /* 0x0000003000a08947 */ /* 0x002fea0003800000 */
.L_x_74:
[----:B------:R-:W-:Y:S05]  /*41c0*/  BRA.U !UP3, `(.L_x_76) ;  /* 0x000000010b347547 */ /* 0x000fea000b800000 */
[----:B------:R-:W-:Y:S01]  /*41d0*/  UPLOP3.LUT UP0, UPT, UPT, UPT, UP2, 0x80, 0x8 ;  /* 0x000000000008789c */ /* 0x000fe20003f0f020 */
[----:B-1----:R-:W-:Y:S02]  /*41e0*/  HFMA2 R0, -RZ, RZ, 0, 5.9604644775390625e-08 ;  /* 0x00000001ff007431 */ /* 0x002fe400000001ff */
[----:B------:R-:W-:Y:S03]  /*41f0*/  IMAD.MOV.U32 R164, RZ, RZ, 0x1 ;  /* 0x00000001ffa47424 */ /* 0x000fe600078e00ff */
[----:B------:R-:W-:Y:S05]  /*4200*/  PLOP3.LUT P0, PT, PT, PT, UP0, 0x80, 0x8 ;  /* 0x000000000008781c */ /* 0x000fea0003f0f008 */
[----:B------:R-:W1:Y:S01]  /*4210*/  @UP0 LDCU.64 UR8, c[0x0][0x888] ;  /* 0x00011100ff0807ac */ /* 0x000e620008000a00 */
[----:B------:R-:W-:Y:S07]  /*4220*/  @UP0 UIMAD UR7, UR36, UR4, URZ ;  /* 0x00000004240702a4 */ /* 0x000fee000f8e02ff */
[----:B------:R-:W-:Y:S01]  /*4230*/  @!P0 PRMT R164, R0, 0x7610, R164 ;  /* 0x0000761000a48816 */ /* 0x000fe200000000a4 */
[----:B-1----:R-:W-:Y:S03]  /*4240*/  @UP0 UIMAD.WIDE UR8, UR7, 0x4, UR8 ;  /* 0x00000004070808a5 */ /* 0x002fe6000f8e0208 */
[----:B------:R-:W1:Y:S03]  /*4250*/  @!UP0 LDCU UR7, c[0x0][0x880] ;  /* 0x00011000ff0787ac */ /* 0x000e660008000800 */
[----:B------:R-:W-:Y:S01]  /*4260*/  IMAD.U32 R10, RZ, RZ, UR8 ;  /* 0x00000008ff0a7e24 */ /* 0x000fe2000f8e00ff */
[----:B------:R-:W-:Y:S05]  /*4270*/  MOV R11, UR9 ;  /* 0x00000009000b7c02 */ /* 0x000fea0008000f00 */
[----:B-----5:R3:W5:Y:S02]  /*4280*/  @P0 LDG.E R81, desc[UR40][R10.64] ;  /* 0x000000280a510981 */ /* 0x020764000c1e1900 */
[----:B-1-3--:R-:W-:Y:S07]  /*4290*/  @!P0 IMAD.U32 R81, RZ, RZ, UR7 ;  /* 0x00000007ff518e24 */ /* 0x00afee000f8e00ff */
.L_x_76:
[----:B-----5:R-:W-:Y:S01]  /*42a0*/  @!P4 FSETP.EQ.AND P5, PT, R81, RZ, PT ;  /* 0x000000ff5100c20b */ /* 0x020fe20003fa2000 */
[----:B------:R-:W-:Y:S01]  /*42b0*/  @!UPT UIADD3 URZ, UPT, UPT, URZ, URZ, URZ ;  /* 0x000000fffffff290 */ /* 0x000fe2000fffe0ff */
[----:B------:R-:W-:Y:S11]  /*42c0*/  @!P4 BRA `(.L_x_77) ;  /* 0x000000000014c947 */ /* 0x000ff60003800000 */
[----:B------:R-:W-:Y:S02]  /*42d0*/  LOP3.LUT P0, RZ, R164, 0xff, RZ, 0xc0, !PT ;  /* 0x000000ffa4ff7812 */ /* 0x000fe4000780c0ff */
[----:B------:R-:W-:Y:S04]  /*42e0*/  PLOP3.LUT P5, PT, PT, PT, UP0, 0x80, 0x8 ;  /* 0x000000000008781c */ /* 0x000fe80003faf008 */
[----:B------:R-:W-:Y:S07]  /*42f0*/  PLOP3.LUT P5, PT, P5, PT, PT, 0x8, 0x80 ;  /* 0x000000000080781c */ /* 0x000fee0002fae170 */
[----:B------:R-:W-:Y:S11]  /*4300*/  @P0 FSETP.EQ.AND P5, PT, R81, RZ, PT ;  /* 0x000000ff5100020b */ /* 0x000ff60003fa2000 */
[----:B------:R-:W-:Y:S02]  /*4310*/  @!UPT UIADD3 URZ, UPT, UPT, URZ, URZ, URZ ;  /* 0x000000fffffff290 */ /* 0x000fe4000fffe0ff */
.L_x_77:
[----:B------:R-:W3:Y:S01]  /*4320*/  SYNCS.PHASECHK.TRANS64.TRYWAIT P4, [UR6+0x88], R26 ;  /* 0x0000881aff0075a7 */ /* 0x000ee20008081106 */
[----:B------:R-:W-:Y:S01]  /*4330*/  @P3 SHF.R.U32.HI R27, RZ, 0x10, R21 ;  /* 0x00000010ff1b3819 */ /* 0x000fe20000011615 */
[----:B------:R-:W-:Y:S01]  /*4340*/  VIADD R29, R29, 0x1 ;  /* 0x000000011d1d7836 */ /* 0x000fe20000000000 */
[----:B------:R-:W5:Y:S08]  /*4350*/  LDC.64 R14, c[0x0][0xb10] ;  /* 0x0002c400ff0e7b82 */ /* 0x000f700000000a00 */
[----:B------:R-:W2:Y:S08]  /*4360*/  LDC.64 R10, c[0x0][0xb18] ;  /* 0x0002c600ff0a7b82 */ /* 0x000eb00000000a00 */
[----:B-1----:R-:W1:Y:S08]  /*4370*/  @!P1 LDC R0, c[0x0][0xb20] ;  /* 0x0002c800ff009b82 */ /* 0x002e700000000800 */
[----:B------:R-:W4:Y:S01]  /*4380*/  @!P1 LDC R3, c[0x0][0xb0c] ;  /* 0x0002c300ff039b82 */ /* 0x000f220000000800 */
[----:B-----5:R-:W-:Y:S05]  /*4390*/  @!P1 IMAD.HI.U32 R14, R13, R14, RZ ;  /* 0x0000000e0d0e9227 */ /* 0x020fea00078e00ff */
[----:B------:R-:W-:Y:S01]  /*43a0*/  @!P1 SHF.R.U32.HI R14, RZ, R15, R14 ;  /* 0x0000000fff0e9219 */ /* 0x000fe2000001160e */
[----:B--2---:R-:W-:Y:S01]  /*43b0*/  @!P1 IMAD.HI.U32 R11, R8, R11, RZ ;  /* 0x0000000b080b9227 */ /* 0x004fe200078e00ff */
[----:B------:R-:W-:Y:S04]  /*43c0*/  @!P1 ISETP.NE.AND P0, PT, R10, 0x1, PT ;  /* 0x000000010a00980c */ /* 0x000fe80003f05270 */
[----:B-1----:R-:W-:Y:S02]  /*43d0*/  @!P1 SHF.R.U32.HI R9, RZ, R0, R11 ;  /* 0x00000000ff099219 */ /* 0x002fe4000001160b */
[----:B----4-:R-:W-:Y:S02]  /*43e0*/  @!P1 ISETP.NE.AND P2, PT, R3, 0x1, PT ;  /* 0x000000010300980c */ /* 0x010fe40003f45270 */
[----:B------:R-:W-:Y:S02]  /*43f0*/  @!P1 SEL R9, R8, R9, !P0 ;  /* 0x0000000908099207 */ /* 0x000fe40004000000 */
[----:B------:R-:W-:Y:S02]  /*4400*/  ELECT P0, URZ, PT ;  /* 0x0000000000ff782f */ /* 0x000fe40003800000 */
[----:B------:R-:W-:Y:S05]  /*4410*/  @!P1 SEL R14, R13, R14, !P2 ;  /* 0x0000000e0d0e9207 */ /* 0x000fea0005000000 */
[----:B------:R-:W-:Y:S02]  /*4420*/  @!P1 IMAD.IADD R0, R9, 0x1, -R14 ;  /* 0x0000000109009824 */ /* 0x000fe400078e0a0e */
[----:B------:R-:W-:Y:S02]  /*4430*/  @!P1 IMAD.IADD R9, R14, 0x1, -R9 ;  /* 0x000000010e099824 */ /* 0x000fe400078e0a09 */
[----:B------:R-:W-:Y:S02]  /*4440*/  @!P1 IMAD R13, R0, R3, R13 ;  /* 0x00000003000d9224 */ /* 0x000fe400078e020d */
[----:B------:R-:W-:Y:S01]  /*4450*/  @!P1 IMAD R8, R9, R10, R8 ;  /* 0x0000000a09089224 */ /* 0x000fe200078e0208 */
[----:B---3--:R-:W-:Y:S06]  /*4460*/  @!P4 BRA `(.L_x_78) ;  /* 0x00000030000cc947 */ /* 0x008fec0003800000 */
.L_x_137:
[----:B------:R-:W-:Y:S01]  /*4470*/  PLOP3.LUT P5, PT, P5, P0, PT, 0xf2, 0x2f ;  /* 0x00000000002f781c */ /* 0x000fe20002fa1e72 */
[----:B------:R-:W-:Y:S01]  /*4480*/  UMOV UR14, 0x0 ;  /* 0x00000000000e7882 */ /* 0x000fe20000000000 */
[----:B------:R-:W-:Y:S01]  /*4490*/  LOP3.LUT R30, R30, 0x1, RZ, 0x3c, !PT ;  /* 0x000000011e1e7812 */ /* 0x000fe200078e3cff */
[----:B------:R-:W-:Y:S01]  /*44a0*/  UMOV UR15, 0x10000000 ;  /* 0x10000000000f7882 */ /* 0x000fe20000000000 */
[----:B------:R-:W-:Y:S01]  /*44b0*/  UMOV UR12, UR36 ;  /* 0x00000024000c7c82 */ /* 0x000fe20008000000 */
[----:B------:R-:W-:Y:S08]  /*44c0*/  @P3 R2UR UR36, R27 ;  /* 0x000000001b2432ca */ /* 0x000ff000000e0000 */
[----:B-1----:R-:W-:Y:S01]  /*44d0*/  @!P5 IADD3 R3, P0, PT, R32, 0x580, RZ ;  /* 0x000005802003d810 */ /* 0x002fe20007f1e0ff */
[----:B------:R-:W-:Y:S01]  /*44e0*/  @!P5 IMAD.SHL.U32 R155, R155, 0x40, RZ ;  /* 0x000000409b9bd824 */ /* 0x000fe200078e00ff */
[----:B------:R-:W-:Y:S01]  /*44f0*/  VOTEU.ALL UP1, P5 ;  /* 0x0000000000ff7886 */ /* 0x000fe20002820000 */
[----:B------:R-:W-:Y:S01]  /*4500*/  @!P5 IMAD.SHL.U32 R165, R165, 0x80, RZ ;  /* 0x00000080a5a5d824 */ /* 0x000fe200078e00ff */
[----:B------:R-:W-:Y:S01]  /*4510*/  @!P5 R2UR UR8, R3 ;  /* 0x000000000308d2ca */ /* 0x000fe200000e0000 */
[----:B------:R-:W-:Y:S01]  /*4520*/  @!P5 IMAD.X R0, RZ, RZ, R33, P0 ;  /* 0x000000ffff00d224 */ /* 0x000fe200000e0621 */
[----:B------:R-:W-:Y:S01]  /*4530*/  @!P5 R2UR UR10, R155 ;  /* 0x000000009b0ad2ca */ /* 0x000fe200000e0000 */
[----:B------:R-:W-:Y:S01]  /*4540*/  @!UP1 UIADD3 UR9, UPT, UPT, UR6, 0x80, URZ ;  /* 0x0000008006099890 */ /* 0x000fe2000fffe0ff */
[----:B------:R-:W-:Y:S01]  /*4550*/  @!P5 R2UR UR11, R165 ;  /* 0x00000000a50bd2ca */ /* 0x000fe200000e0000 */
[----:B------:R-:W-:Y:S01]  /*4560*/  IMAD.IADD R155, R8, 0x1, R143 ;  /* 0x00000001089b7824 */ /* 0x000fe200078e028f */
[----:B------:R-:W-:Y:S01]  /*4570*/  @!P5 R2UR UR7, R0 ;  /* 0x000000000007d2ca */ /* 0x000fe200000e0000 */
[----:B------:R-:W-:Y:S01]  /*4580*/  IMAD.IADD R165, R13, 0x1, R154 ;  /* 0x000000010da57824 */ /* 0x000fe200078e029a */
[C---:B------:R-:W-:Y:S04]  /*4590*/  ISETP.NE.AND P0, PT, R29.reuse, 0x2, PT ;  /* 0x000000021d00780c */ /* 0x040fe80003f05270 */
[----:B------:R-:W-:Y:S01]  /*45a0*/  SEL R3, RZ, 0x1, P0 ;  /* 0x00000001ff037807 */ /* 0x000fe20000000000 */
[----:B------:R-:W-:Y:S01]  /*45b0*/  IMAD.U32 R10, RZ, RZ, UR8 ;  /* 0x00000008ff0a7e24 */ /* 0x000fe2000f8e00ff */
[----:B------:R-:W-:Y:S01]  /*45c0*/  @!UP1 UIADD3 UR8, UPT, UPT, UR6, 0x200, URZ ;  /* 0x0000020006089890 */ /* 0x000fe2000fffe0ff */
[----:B------:R-:W-:Y:S01]  /*45d0*/  SEL R29, R29, RZ, P0 ;  /* 0x000000ff1d1d7207 */ /* 0x000fe20000000000 */
[----:B------:R-:W-:Y:S01]  /*45e0*/  VOTEU.ALL UP1, P5 ;  /* 0x0000000000ff7886 */ /* 0x000fe20002820000 */
[----:B------:R-:W-:Y:S02]  /*45f0*/  LOP3.LUT R28, R28, R3, RZ, 0x3c, !PT ;  /* 0x000000031c1c7212 */ /* 0x000fe400078e3cff */
[----:B------:R-:W-:Y:S01]  /*4600*/  IMAD.U32 R11, RZ, RZ, UR7 ;  /* 0x00000007ff0b7e24 */ /* 0x000fe2000f8e00ff */
[----:B------:R-:W-:Y:S04]  /*4610*/  @!P5 R2UR UR16, R10 ;  /* 0x000000000a10d2ca */ /* 0x000fe800000e0000 */
[----:B------:R-:W-:Y:S11]  /*4620*/  @!P5 R2UR UR17, R11 ;  /* 0x000000000b11d2ca */ /* 0x000ff600000e0000 */
[----:B------:R-:W-:Y:S02]  /*4630*/  @!UPT UIADD3 URZ, UPT, UPT, URZ, URZ, URZ ;  /* 0x000000fffffff290 */ /* 0x000fe4000fffe0ff */
[----:B------:R3:W-:Y:S01]  /*4640*/  @!UP1 UTMALDG.3D [UR8], [UR16], desc[UR14] ;  /* 0x00000e08100095b4 */ /* 0x0007e20008011000 */
[----:B------:R3:W-:Y:S01]  /*4650*/  @!P5 SYNCS.ARRIVE.TRANS64.RED.A0TR RZ, [UR6+0x80], R25 ;  /* 0x00008019ffffd9a7 */ /* 0x0007e20008300406 */
[----:B------:R-:W-:Y:S01]  /*4660*/  UPLOP3.LUT UP1, UPT, UPT, UPT, UPT, 0x80, 0x8 ;  /* 0x000000000008789c */ /* 0x000fe20003f2f070 */
[----:B------:R-:W-:Y:S01]  /*4670*/  SYNCS.ARRIVE.TRANS64.RED.A1T0 RZ, [UR37], RZ ;  /* 0x000000ffffff79a7 */ /* 0x000fe20008100425 */
[----:B------:R-:W-:Y:S09]  /*4680*/  @P3 BRA `(.L_x_79) ;  /* 0xfffffff400b43947 */ /* 0x000ff2000383ffff */
[----:B------:R-:W-:Y:S07]  /*4690*/  MOV R0, UR6 ;  /* 0x0000000600007c02 */ /* 0x000fee0008000f00 */
.L_x_80:
[----:B-1----:R-:W-:-:S04]  /*46a0*/  SHF.L.U32 R3, R30, 0x1f, RZ ;  /* 0x0000001f1e037819 */ /* 0x002fc800000006ff */
[----:B------:R1:W2:Y:S03]  /*46b0*/  SYNCS.PHASECHK.TRANS64.TRYWAIT P0, [R0+URZ+0x88], R3 ;  /* 0x00008803000075a7 */ /* 0x0002a600080011ff */
[----:B--2---:R-:W-:Y:S05]  /*46c0*/  @!P0 NANOSLEEP.SYNCS 0x989680 ;  /* 0x009896800000895d */ /* 0x004fea0003900000 */
[----:B------:R-:W2:Y:S02]  /*46d0*/  @!P0 SYNCS.PHASECHK.TRANS64 P0, [R0+URZ+0x88], R3 ;  /* 0x00008803000085a7 */ /* 0x000ea400080010ff */
[----:B--23--:R-:W-:Y:S05]  /*46e0*/  @P0 EXIT ;  /* 0x000000000000094d */ /* 0x00cfea0003800000 */
[----:B------:R-:W-:Y:S05]  /*46f0*/  BRA `(.L_x_80) ;  /* 0xfffffffc00e87947 */ /* 0x000fea000383ffff */
.L_x_71:
[----:B------:R-:W-:-:S06]  /*4700*/  UISETP.GE.AND UP1, UPT, UR8, 0x4, UPT ;  /* 0x000000040800788c */ /* 0x000fcc000bf26270 */
[----:B------:R-:W-:-:S13]  /*4710*/  PLOP3.LUT P0, PT, PT, PT, UP1, 0x80, 0x8 ;  /* 0x000000000008781c */ /* 0x000fda0003f0f018 */
[----:B------:R-:W-:Y:S05]  /*4720*/  @!P0 EXIT ;  /* 0x000000000000894d */ /* 0x000fea0003800000 */
[----:B------:R-:W-:Y:S01]  /*4730*/  BAR.SYNC.DEFER_BLOCKING 0x6, 0xa0 ;  /* 0x0182800000007b1d */ /* 0x000fe20000010000 */
[C---:B------:R-:W-:Y:S02]  /*4740*/  IMAD.SHL.U32 R3, R166.reuse, 0x40, RZ ;  /* 0x00000040a6037824 */ /* 0x040fe400078e00ff */
[----:B------:R-:W-:Y:S02]  /*4750*/  HFMA2 R76, -RZ, RZ, 0, 0 ;  /* 0x00000000ff4c7431 */ /* 0x000fe400000001ff */
[C---:B------:R-:W-:Y:S01]  /*4760*/  IMAD.SHL.U32 R168, R166.reuse, 0x8, RZ ;  /* 0x00000008a6a87824 */ /* 0x040fe200078e00ff */
[----:B------:R-:W-:Y:S01]  /*4770*/  CS2R R174, SRZ ;  /* 0x0000000000ae7805 */ /* 0x000fe2000001ff00 */
[----:B------:R-:W-:Y:S01]  /*4780*/  IMAD.U32 R79, R166, 0x10000, RZ ;  /* 0x00010000a64f7824 */ /* 0x000fe200078e00ff */
[----:B------:R-:W-:Y:S01]  /*4790*/  UMOV UR43, 0x400 ;  /* 0x00000400002b7882 */ /* 0x000fe20000000000 */
[----:B------:R-:W-:Y:S01]  /*47a0*/  LOP3.LUT R5, R3, 0x180, RZ, 0xc0, !PT ;  /* 0x0000018003057812 */ /* 0x000fe200078ec0ff */
[----:B------:R-:W-:Y:S01]  /*47b0*/  ULEA UR43, UR37, UR43, 0x18 ;  /* 0x0000002b252b7291 */ /* 0x000fe2000f8ec0ff */
[----:B------:R-:W1:Y:S01]  /*47c0*/  LDC R167, c[0x0][0x370] ;  /* 0x0000dc00ffa77b82 */ /* 0x000e620000000800 */
[----:B------:R-:W-:Y:S01]  /*47d0*/  LOP3.LUT R79, R79, 0x600000, RZ, 0xc0, !PT ;  /* 0x006000004f4f7812 */ /* 0x000fe200078ec0ff */
[----:B------:R-:W-:Y:S01]  /*47e0*/  IMAD.MOV.U32 R181, RZ, RZ, RZ ;  /* 0x000000ffffb57224 */ /* 0x000fe200078e00ff */
[----:B------:R-:W-:Y:S01]  /*47f0*/  LOP3.LUT R168, R5, 0x30, R168, 0xf8, !PT ;  /* 0x0000003005a87812 */ /* 0x000fe200078ef8a8 */
[----:B------:R-:W-:Y:S01]  /*4800*/  UIADD3 UR4, UPT, UPT, UR43, 0x2200, URZ ;  /* 0x000022002b047890 */ /* 0x000fe2000fffe0ff */
[----:B------:R-:W-:Y:S01]  /*4810*/  IMAD.MOV.U32 R173, RZ, RZ, RZ ;  /* 0x000000ffffad7224 */ /* 0x000fe200078e00ff */
[----:B------:R-:W2:Y:S01]  /*4820*/  LDCU.64 UR46, c[0x0][0x348] ;  /* 0x00006900ff2e77ac */ /* 0x000ea20008000a00 */
[----:B------:R-:W-:Y:S01]  /*4830*/  LOP3.LUT R168, R168, 0x1e40, R3, 0xf8, !PT ;  /* 0x00001e40a8a87812 */ /* 0x000fe200078ef803 */
[----:B------:R-:W4:Y:S01]  /*4840*/  LDC R74, c[0x0][0xb0c] ;  /* 0x0002c300ff4a7b82 */ /* 0x000f220000000800 */
[----:B------:R-:W-:Y:S01]  /*4850*/  IMAD.SHL.U32 R3, R166, 0x10, RZ ;  /* 0x00000010a6037824 */ /* 0x000fe200078e00ff */
[----:B------:R-:W-:Y:S01]  /*4860*/  MOV R179, UR4 ;  /* 0x0000000400b37c02 */ /* 0x000fe20008000f00 */
[----:B------:R-:W1:Y:S03]  /*4870*/  LDCU.64 UR38, c[0x0][0x888] ;  /* 0x00011100ff2677ac */ /* 0x000e660008000a00 */
[C---:B------:R-:W-:Y:S01]  /*4880*/  LOP3.LUT R5, R3.reuse, 0x20, RZ, 0xc0, !PT ;  /* 0x0000002003057812 */ /* 0x040fe200078ec0ff */
[----:B------:R-:W3:Y:S01]  /*4890*/  LDS R0, [UR43+0x150] ;  /* 0x0001502bff007984 */ /* 0x000ee20008000800 */
[----:B------:R-:W1:Y:S01]  /*48a0*/  LDC R170, c[0x0][0xb20] ;  /* 0x0002c800ffaa7b82 */ /* 0x000e620000000800 */
[----:B------:R-:W-:Y:S01]  /*48b0*/  LOP3.LUT R3, R3, 0x40, RZ, 0xc0, !PT ;  /* 0x0000004003037812 */ /* 0x000fe200078ec0ff */
[----:B------:R-:W-:-:S06]  /*48c0*/  UIADD3 UR42, UPT, UPT, UR43, 0x200, URZ ;  /* 0x000002002b2a7890 */ /* 0x000fcc000fffe0ff */
[----:B------:R-:W1:Y:S08]  /*48d0*/  LDC R73, c[0x0][0xb30] ;  /* 0x0002cc00ff497b82 */ /* 0x000e700000000800 */
[----:B------:R-:W1:Y:S08]  /*48e0*/  LDC.64 R152, c[0x0][0xb10] ;  /* 0x0002c400ff987b82 */ /* 0x000e700000000a00 */
[----:B------:R-:W1:Y:S08]  /*48f0*/  LDC.64 R70, c[0x0][0xb18] ;  /* 0x0002c600ff467b82 */ /* 0x000e700000000a00 */
[----:B------:R-:W1:Y:S01]  /*4900*/  LDC.64 R148, c[0x0][0x888] ;  /* 0x00022200ff947b82 */ /* 0x000e620000000a00 */
[----:B---3--:R-:W-:-:S07]  /*4910*/  IMAD.IADD R79, R0, 0x1, R79 ;  /* 0x00000001004f7824 */ /* 0x008fce00078e024f */
[----:B------:R-:W3:Y:S01]  /*4920*/  LDC.64 R68, c[0x0][0xb28] ;  /* 0x0002ca00ff447b82 */ /* 0x000ee20000000a00 */
[----:B------:R-:W-:-:S05]  /*4930*/  VIADD R0, R168, UR43 ;  /* 0x0000002ba8007c36 */ /* 0x000fca0008000000 */
[--C-:B------:R-:W-:Y:S02]  /*4940*/  IADD3 R178, PT, PT, -R5, 0x200, R0.reuse ;  /* 0x0000020005b27810 */ /* 0x100fe40007ffe100 */
[----:B------:R-:W1:Y:S01]  /*4950*/  LDC.64 R150, c[0x0][0x890] ;  /* 0x00022400ff967b82 */ /* 0x000e620000000a00 */
[----:B------:R-:W-:Y:S02]  /*4960*/  IADD3 R177, PT, PT, -R3, 0x200, R0 ;  /* 0x0000020003b17810 */ /* 0x000fe40007ffe100 */
[----:B------:R-:W-:-:S05]  /*4970*/  IMAD.IADD R176, R178, 0x1, -R3 ;  /* 0x00000001b2b07824 */ /* 0x000fca00078e0a03 */
[----:B------:R-:W1:Y:S08]  /*4980*/  LDC.64 R146, c[0x0][0x8b0] ;  /* 0x00022c00ff927b82 */ /* 0x000e700000000a00 */
[----:B------:R-:W1:Y:S08]  /*4990*/  LDC.64 R144, c[0x0][0x8a8] ;  /* 0x00022a00ff907b82 */ /* 0x000e700000000a00 */
[----:B--2-4-:R-:W1:Y:S02]  /*49a0*/  LDC R172, c[0x0][0x374] ;  /* 0x0000dd00ffac7b82 */ /* 0x014e640000000800 */
.L_x_98:
[C---:B------:R-:W-:Y:S02]  /*49b0*/  LEA R0, R181.reuse, UR43, 0x3 ;  /* 0x0000002bb5007c11 */ /* 0x040fe4000f8e18ff */
[----:B------:R-:W-:Y:S02]  /*49c0*/  SHF.L.U32 R3, R174, 0x1f, RZ ;  /* 0x0000001fae037819 */ /* 0x000fe400000006ff */
[----:B------:R-:W-:Y:S02]  /*49d0*/  LEA R16, R181, UR43, 0x4 ;  /* 0x0000002bb5107c11 */ /* 0x000fe4000f8e20ff */
[----:B--2---:R-:W2:Y:S02]  /*49e0*/  SYNCS.PHASECHK.TRANS64.TRYWAIT P0, [R0+URZ+0xa0], R3 ;  /* 0x0000a003000075a7 */ /* 0x004ea400080011ff */
[----:B-12---:R-:W-:Y:S05]  /*49f0*/  @!P0 BRA `(.L_x_81) ;  /* 0x0000002800c08947 */ /* 0x006fea0003800000 */
.L_x_138:
[----:B------:R-:W4:Y:S01]  /*4a00*/  LDC.64 R12, c[0x0][0xb10] ;  /* 0x0002c400ff0c7b82 */ /* 0x000f220000000a00 */
[----:B------:R-:W3:Y:S01]  /*4a10*/  LDS.128 R16, [R16+0x130] ;  /* 0x0001300010107984 */ /* 0x000ee20000000c00 */
[----:B-1----:R-:W-:Y:S01]  /*4a20*/  ISETP.NE.AND P1, PT, R73, 0x1, PT ;  /* 0x000000014900780c */ /* 0x002fe20003f25270 */
[----:B--2---:R-:W-:Y:S01]  /*4a30*/  VIADD R0, R0, 0xb0 ;  /* 0x000000b000007836 */ /* 0x004fe20000000000 */
[----:B------:R-:W-:Y:S04]  /*4a40*/  ISETP.GE.AND P0, PT, R72, 0x1, PT ;  /* 0x000000014800780c */ /* 0x000fe80003f06270 */
[----:B------:R-:W1:Y:S01]  /*4a50*/  LDC.64 R10, c[0x0][0xb18] ;  /* 0x0002c600ff0a7b82 */ /* 0x000e620000000a00 */
[----:B------:R-:W-:Y:S01]  /*4a60*/  PRMT R0, RZ, 0x654, R0 ;  /* 0x00000654ff007816 */ /* 0x000fe20000000000 */
[----:B------:R-:W-:Y:S01]  /*4a70*/  @!PT LDS RZ, [RZ] ;  /* 0x00000000fffff984 */ /* 0x000fe20000000800 */
[----:B------:R-:W-:Y:S01]  /*4a80*/  @!PT LDS RZ, [RZ] ;  /* 0x00000000fffff984 */ /* 0x000fe20000000800 */
[----:B------:R-:W-:Y:S01]  /*4a90*/  @!PT LDS RZ, [RZ] ;  /* 0x00000000fffff984 */ /* 0x000fe20000000800 */
[----:B------:R-:W-:Y:S01]  /*4aa0*/  @!PT LDS RZ, [RZ] ;  /* 0x00000000fffff984 */ /* 0x000fe20000000800 */
[----:B------:R2:W-:Y:S06]  /*4ab0*/  MEMBAR.ALL.CTA ;  /* 0x0000000000007992 */ /* 0x0005ec0000008000 */
[----:B--2---:R-:W2:Y:S01]  /*4ac0*/  FENCE.VIEW.ASYNC.S ;  /* 0x00000000000073c6 */ /* 0x004ea20000000000 */
[----:B------:R-:W1:Y:S08]  /*4ad0*/  @!P1 LDC R14, c[0x0][0xb20] ;  /* 0x0002c800ff0e9b82 */ /* 0x000e700000000800 */
[----:B------:R-:W1:Y:S01]  /*4ae0*/  @!P1 LDC R9, c[0x0][0xb0c] ;  /* 0x0002c300ff099b82 */ /* 0x000e620000000800 */
[----:B--2---:R2:W-:Y:S01]  /*4af0*/  SYNCS.ARRIVE.TRANS64.RED.A1T0 RZ, [R0+URZ], RZ ;  /* 0x000000ff00ff79a7 */ /* 0x0045e200081004ff */
[----:B---3--:R-:W-:Y:S04]  /*4b00*/  LOP3.LUT P4, RZ, R18, 0x1, RZ, 0xc0, !PT ;  /* 0x0000000112ff7812 */ /* 0x008fe8000788c0ff */
[----:B------:R-:W-:Y:S09]  /*4b10*/  P2R R180, PR, RZ, 0x10 ;  /* 0x00000010ffb47803 */ /* 0x000ff20000000000 */
[----:B------:R-:W-:Y:S02]  /*4b20*/  @P4 MOV R77, R16 ;  /* 0x00000010004d4202 */ /* 0x000fe40000000f00 */
[----:B------:R-:W-:Y:S01]  /*4b30*/  @P4 LOP3.LUT R75, R17, 0xffff, RZ, 0xc0, !PT ;  /* 0x0000ffff114b4812 */ /* 0x000fe200078ec0ff */
[----:B--2-4-:R-:W-:Y:S06]  /*4b40*/  @!P0 BRA `(.L_x_82) ;  /* 0x0000000000a48947 */ /* 0x014fec0003800000 */
[----:B------:R-:W-:Y:S01]  /*4b50*/  IMAD.HI.U32 R21, R172, R71, RZ ;  /* 0x00000047ac157227 */ /* 0x000fe200078e00ff */
[----:B------:R-:W-:Y:S02]  /*4b60*/  ISETP.NE.AND P0, PT, R70, 0x1, PT ;  /* 0x000000014600780c */ /* 0x000fe40003f05270 */
[----:B------:R-:W-:Y:S01]  /*4b70*/  ISETP.NE.AND P2, PT, R72, 0x1, PT ;  /* 0x000000014800780c */ /* 0x000fe20003f45270 */
[----:B------:R-:W-:Y:S01]  /*4b80*/  IMAD.HI.U32 R20, R167, R152, RZ ;  /* 0x00000098a7147227 */ /* 0x000fe200078e00ff */
[----:B------:R-:W-:Y:S02]  /*4b90*/  SHF.R.U32.HI R21, RZ, R170, R21 ;  /* 0x000000aaff157219 */ /* 0x000fe40000011615 */
[----:B------:R-:W-:Y:S01]  /*4ba0*/  ISETP.NE.AND P3, PT, R74, 0x1, PT ;  /* 0x000000014a00780c */ /* 0x000fe20003f65270 */
[----:B------:R-:W-:Y:S01]  /*4bb0*/  IMAD.HI.U32 R24, R77, R152, RZ ;  /* 0x000000984d187227 */ /* 0x000fe200078e00ff */
[----:B------:R-:W-:Y:S02]  /*4bc0*/  SHF.R.U32.HI R20, RZ, R153, R20 ;  /* 0x00000099ff147219 */ /* 0x000fe40000011614 */
[----:B------:R-:W-:Y:S01]  /*4bd0*/  SEL R3, R172, R21, !P0 ;  /* 0x00000015ac037207 */ /* 0x000fe20004000000 */
[----:B------:R-:W-:Y:S01]  /*4be0*/  IMAD.HI.U32 R21, R75, R71, RZ ;  /* 0x000000474b157227 */ /* 0x000fe200078e00ff */
[----:B------:R-:W-:Y:S02]  /*4bf0*/  SEL R7, R167, R20, !P3 ;  /* 0x00000014a7077207 */ /* 0x000fe40005800000 */
[----:B------:R-:W-:Y:S01]  /*4c00*/  SHF.R.U32.HI R24, RZ, R153, R24 ;  /* 0x00000099ff187219 */ /* 0x000fe20000011618 */
[-C--:B------:R-:W-:Y:S04]  /*4c10*/  IMAD.HI.U32 R20, R3, R68.reuse, RZ ;  /* 0x0000004403147227 */ /* 0x080fe800078e00ff */
[----:B------:R-:W-:Y:S01]  /*4c20*/  IMAD.HI.U32 R22, R7, R68, RZ ;  /* 0x0000004407167227 */ /* 0x000fe200078e00ff */
[-C--:B------:R-:W-:Y:S02]  /*4c30*/  @P2 SHF.R.U32.HI R3, RZ, R69.reuse, R20 ;  /* 0x00000045ff032219 */ /* 0x080fe40000011614 */
[----:B------:R-:W-:Y:S02]  /*4c40*/  SHF.R.U32.HI R20, RZ, R170, R21 ;  /* 0x000000aaff147219 */ /* 0x000fe40000011615 */
[----:B------:R-:W-:Y:S01]  /*4c50*/  @P2 SHF.R.U32.HI R7, RZ, R69, R22 ;  /* 0x00000045ff072219 */ /* 0x000fe20000011616 */
[C---:B------:R-:W-:Y:S01]  /*4c60*/  IMAD R2, R72.reuse, R3, RZ ;  /* 0x0000000348027224 */ /* 0x040fe200078e02ff */
[----:B------:R-:W-:Y:S02]  /*4c70*/  SEL R5, R75, R20, !P0 ;  /* 0x000000144b057207 */ /* 0x000fe40004000000 */
[----:B------:R-:W-:Y:S01]  /*4c80*/  SEL R3, R77, R24, !P3 ;  /* 0x000000184d037207 */ /* 0x000fe20005800000 */
[----:B------:R-:W-:Y:S01]  /*4c90*/  IMAD R4, R72, R7, RZ ;  /* 0x0000000748047224 */ /* 0x000fe200078e02ff */
[C---:B------:R-:W-:Y:S01]  /*4ca0*/  ISETP.GE.AND P0, PT, R5.reuse, R2, PT ;  /* 0x000000020500720c */ /* 0x040fe20003f06270 */
[----:B------:R-:W-:Y:S03]  /*4cb0*/  IMAD.HI.U32 R6, R5, R68, RZ ;  /* 0x0000004405067227 */ /* 0x000fe600078e00ff */
[----:B------:R-:W-:Y:S01]  /*4cc0*/  ISETP.GE.OR P0, PT, R3, R4, P0 ;  /* 0x000000040300720c */ /* 0x000fe20000706670 */
[----:B------:R-:W-:Y:S01]  /*4cd0*/  IMAD.MOV R4, RZ, RZ, -R3 ;  /* 0x000000ffff047224 */ /* 0x000fe200078e0a03 */
[-C--:B------:R-:W-:Y:S03]  /*4ce0*/  SHF.R.U32.HI R6, RZ, R69.reuse, R6 ;  /* 0x00000045ff067219 */ /* 0x080fe60000011606 */
[----:B------:R-:W-:Y:S01]  /*4cf0*/  IMAD R77, R74, R4, R77 ;  /* 0x000000044a4d7224 */ /* 0x000fe200078e024d */
[----:B------:R-:W-:Y:S05]  /*4d00*/  SEL R15, R5, R6, !P2 ;  /* 0x00000006050f7207 */ /* 0x000fea0005000000 */
[----:B------:R-:W-:Y:S02]  /*4d10*/  IMAD.MOV R6, RZ, RZ, -R15 ;  /* 0x000000ffff067224 */ /* 0x000fe400078e0a0f */
[C---:B------:R-:W-:Y:S04]  /*4d20*/  @!P0 IMAD.HI.U32 R2, R3.reuse, R68, RZ ;  /* 0x0000004403028227 */ /* 0x040fe800078e00ff */
[----:B------:R-:W-:Y:S01]  /*4d30*/  IMAD R6, R72, R6, R5 ;  /* 0x0000000648067224 */ /* 0x000fe200078e0205 */
[----:B------:R-:W-:Y:S04]  /*4d40*/  @!P0 SHF.R.U32.HI R2, RZ, R69, R2 ;  /* 0x00000045ff028219 */ /* 0x000fe80000011602 */
[----:B------:R-:W-:Y:S02]  /*4d50*/  @!P0 SEL R0, R3, R2, !P2 ;  /* 0x0000000203008207 */ /* 0x000fe40005000000 */
[----:B------:R-:W-:Y:S02]  /*4d60*/  IADD3 R2, PT, PT, -R5, RZ, RZ ;  /* 0x000000ff05027210 */ /* 0x000fe40007ffe1ff */
[----:B------:R-:W-:Y:S01]  /*4d70*/  @!P0 IADD3 R8, PT, PT, R15, -R0, RZ ;  /* 0x800000000f088210 */ /* 0x000fe20007ffe0ff */
[----:B------:R-:W-:Y:S02]  /*4d80*/  @!P0 IMAD R0, R7, R6, R0 ;  /* 0x0000000607008224 */ /* 0x000fe400078e0200 */
[----:B------:R-:W-:Y:S02]  /*4d90*/  IMAD R75, R70, R2, R75 ;  /* 0x00000002464b7224 */ /* 0x000fe400078e024b */
[----:B------:R-:W-:Y:S02]  /*4da0*/  @!P0 IMAD R5, R8, R72, R3 ;  /* 0x0000004808058224 */ /* 0x000fe400078e0203 */
[----:B------:R-:W-:Y:S04]  /*4db0*/  @!P0 IMAD.MOV.U32 R3, RZ, RZ, R0 ;  /* 0x000000ffff038224 */ /* 0x000fe800078e0000 */
[----:B------:R-:W-:Y:S02]  /*4dc0*/  IMAD R77, R3, R74, R77 ;  /* 0x0000004a034d7224 */ /* 0x000fe400078e024d */
[----:B------:R-:W-:Y:S07]  /*4dd0*/  IMAD R75, R5, R70, R75 ;  /* 0x00000046054b7224 */ /* 0x000fee00078e024b */
.L_x_82:
[----:B------:R-:W-:Y:S01]  /*4de0*/  @!P1 IMAD.HI.U32 R0, R77, R12, RZ ;  /* 0x0000000c4d009227 */ /* 0x000fe200078e00ff */
[----:B-1----:R-:W-:Y:S01]  /*4df0*/  @!P1 ISETP.NE.AND P0, PT, R10, 0x1, PT ;  /* 0x000000010a00980c */ /* 0x002fe20003f05270 */
[----:B------:R-:W-:Y:S01]  /*4e00*/  ULOP3.LUT UP0, URZ, UR42, 0x1b0, URZ, 0xc0, !UPT ;  /* 0x000001b02aff7892 */ /* 0x000fe2000f80c0ff */
[----:B------:R-:W-:Y:S01]  /*4e10*/  @!P1 ISETP.NE.AND P2, PT, R9, 0x1, PT ;  /* 0x000000010900980c */ /* 0x000fe20003f45270 */
[----:B------:R-:W-:Y:S01]  /*4e20*/  @!P1 IMAD.HI.U32 R3, R75, R11, RZ ;  /* 0x0000000b4b039227 */ /* 0x000fe200078e00ff */
[----:B------:R-:W-:Y:S02]  /*4e30*/  @!P1 SHF.R.U32.HI R0, RZ, R13, R0 ;  /* 0x0000000dff009219 */ /* 0x000fe40000011600 */
[----:B------:R-:W-:Y:S01]  /*4e40*/  @P4 SHF.R.U32.HI R171, RZ, 0x10, R17 ;  /* 0x00000010ffab4819 */ /* 0x000fe20000011611 */
[----:B------:R-:W-:Y:S01]  /*4e50*/  VIADD R181, R181, 0x1 ;  /* 0x00000001b5b57836 */ /* 0x000fe20000000000 */
[----:B------:R-:W-:Y:S02]  /*4e60*/  @!P1 SHF.R.U32.HI R2, RZ, R14, R3 ;  /* 0x0000000eff029219 */ /* 0x000fe40000011603 */
[----:B------:R-:W-:Y:S02]  /*4e70*/  @!P1 SEL R3, R77, R0, !P2 ;  /* 0x000000004d039207 */ /* 0x000fe40005000000 */
[----:B------:R-:W-:Y:S05]  /*4e80*/  @!P1 SEL R2, R75, R2, !P0 ;  /* 0x000000024b029207 */ /* 0x000fea0004000000 */
[----:B------:R-:W-:Y:S02]  /*4e90*/  @!P1 IMAD.IADD R0, R2, 0x1, -R3 ;  /* 0x0000000102009824 */ /* 0x000fe400078e0a03 */
[----:B------:R-:W-:Y:S02]  /*4ea0*/  @!P1 IMAD.IADD R2, R3, 0x1, -R2 ;  /* 0x0000000103029824 */ /* 0x000fe400078e0a02 */
[----:B------:R-:W-:Y:S02]  /*4eb0*/  @!P1 IMAD R77, R0, R9, R77 ;  /* 0x00000009004d9224 */ /* 0x000fe400078e024d */
[----:B------:R-:W-:Y:S01]  /*4ec0*/  @!P1 IMAD R75, R2, R10, R75 ;  /* 0x0000000a024b9224 */ /* 0x000fe200078e024b */
[----:B------:R-:W-:Y:S06]  /*4ed0*/  BRA.U !UP0, `(.L_x_83) ;  /* 0x0000000108407547 */ /* 0x000fec000b800000 */
[----:B------:R-:W1:Y:S01]  /*4ee0*/  LDCU.64 UR8, c[0x4][0x80] ;  /* 0x01001000ff0877ac */ /* 0x000e620008000a00 */
[----:B------:R-:W-:Y:S01]  /*4ef0*/  MOV R3, 0x0 ;  /* 0x0000000000037802 */ /* 0x000fe20000000f00 */
[----:B------:R-:W-:Y:S02]  /*4f00*/  HFMA2 R12, -RZ, RZ, 0, 5.9604644775390625e-08 ;  /* 0x00000001ff0c7431 */ /* 0x000fe400000001ff */
[----:B------:R-:W-:Y:S02]  /*4f10*/  IMAD.MOV.U32 R8, RZ, RZ, 0x70 ;  /* 0x00000070ff087424 */ /* 0x000fe400078e00ff */
[----:B------:R-:W-:Y:S01]  /*4f20*/  IMAD.MOV.U32 R13, RZ, RZ, RZ ;  /* 0x000000ffff0d7224 */ /* 0x000fe200078e00ff */
[----:B------:R-:W2:Y:S01]  /*4f30*/  LDCU.64 UR6, c[0x4][0x88] ;  /* 0x01001100ff0677ac */ /* 0x000ea20008000a00 */
[----:B------:R-:W3:Y:S01]  /*4f40*/  LDC.64 R2, c[0x4][R3] ;  /* 0x0100000003027b82 */ /* 0x000ee20000000a00 */
[----:B------:R-:W4:Y:S01]  /*4f50*/  LDCU.64 UR4, c[0x4][0x8] ;  /* 0x01000100ff0477ac */ /* 0x000f220008000a00 */
[----:B-1----:R-:W-:Y:S01]  /*4f60*/  MOV R5, UR9 ;  /* 0x0000000900057c02 */ /* 0x002fe20008000f00 */
[----:B------:R-:W-:Y:S01]  /*4f70*/  IMAD.U32 R4, RZ, RZ, UR8 ;  /* 0x00000008ff047e24 */ /* 0x000fe2000f8e00ff */
[----:B--2---:R-:W-:Y:S01]  /*4f80*/  MOV R7, UR7 ;  /* 0x0000000700077c02 */ /* 0x004fe20008000f00 */
[----:B------:R-:W-:Y:S01]  /*4f90*/  IMAD.U32 R6, RZ, RZ, UR6 ;  /* 0x00000006ff067e24 */ /* 0x000fe2000f8e00ff */
[----:B----4-:R-:W-:Y:S01]  /*4fa0*/  MOV R11, UR5 ;  /* 0x00000005000b7c02 */ /* 0x010fe20008000f00 */
[----:B------:R-:W-:Y:S02]  /*4fb0*/  IMAD.U32 R10, RZ, RZ, UR4 ;  /* 0x00000004ff0a7e24 */ /* 0x000fe4000f8e00ff */
[----:B------:R-:W-:Y:S07]  /*4fc0*/  LEPC R20, `(.L_x_83) ;  /* 0x000000001014794e */ /* 0x000fee0000000000 */
[----:B---3-5:R-:W-:Y:S05]  /*4fd0*/  CALL.ABS.NOINC R2 ;  /* 0x0000000002007343 */ /* 0x028fea0003c00000 */
.L_x_83:
[----:B------:R-:W-:Y:S01]  /*4fe0*/  LOP3.LUT P0, RZ, R179, 0x1b0, RZ, 0xc0, !PT ;  /* 0x000001b0b3ff7812 */ /* 0x000fe2000780c0ff */
[----:B------:R-:W-:Y:S11]  /*4ff0*/  BSSY.RECONVERGENT B6, `(.L_x_84) ;  /* 0x0000013000067945 */ /* 0x000ff60003800200 */
[----:B------:R-:W-:Y:S01]  /*5000*/  @!UPT UIADD3 URZ, UPT, UPT, URZ, URZ, URZ ;  /* 0x000000fffffff290 */ /* 0x000fe2000fffe0ff */
[----:B------:R-:W-:Y:S05]  /*5010*/  @!P0 BRA `(.L_x_85) ;  /* 0x0000000000408947 */ /* 0x000fea0003800000 */
        /* <DEDUP_REMOVED lines=16> */
.L_x_85:
[----:B------:R-:W-:Y:S05]  /*5120*/  BSYNC.RECONVERGENT B6 ;  /* 0x0000000000067941 */ /* 0x000fea0003800200 */
.L_x_84:
[----:B------:R-:W-:Y:S01]  /*5130*/  ISETP.NE.U32.AND P3, PT, R150, RZ, PT ;  /* 0x000000ff9600720c */ /* 0x000fe20003f65070 */
[----:B------:R-:W-:Y:S01]  /*5140*/  UISETP.NE.AND UP1, UPT, UR44, URZ, UPT ;  /* 0x000000ff2c00728c */ /* 0x000fe2000bf25270 */
[----:B------:R-:W-:Y:S02]  /*5150*/  ISETP.NE.U32.AND P4, PT, R146, RZ, PT ;  /* 0x000000ff9200720c */ /* 0x000fe40003f85070 */
[----:B------:R-:W-:Y:S02]  /*5160*/  ISETP.NE.AND.EX P3, PT, R151, RZ, PT, P3 ;  /* 0x000000ff9700720c */ /* 0x000fe40003f65330 */
[----:B------:R-:W-:Y:S02]  /*5170*/  PLOP3.LUT P1, PT, PT, PT, PT, 0x8, 0x80 ;  /* 0x000000000080781c */ /* 0x000fe40003f2e170 */
[----:B------:R-:W-:Y:S02]  /*5180*/  PLOP3.LUT P0, PT, PT, PT, UP1, 0x80, 0x8 ;  /* 0x000000000008781c */ /* 0x000fe40003f0f018 */
[----:B------:R-:W-:Y:S02]  /*5190*/  ISETP.NE.AND.EX P4, PT, R147, RZ, PT, P4 ;  /* 0x000000ff9300720c */ /* 0x000fe40003f85340 */
[----:B------:R-:W1:Y:S09]  /*51a0*/  @UP1 LDCU.64 UR4, c[0x0][0x888] ;  /* 0x00011100ff0417ac */ /* 0x000e720008000a00 */
[----:B------:R-:W-:Y:S01]  /*51b0*/  @P0 PLOP3.LUT P1, PT, P3, PT, PT, 0x80, 0x8 ;  /* 0x000000000008081c */ /* 0x000fe20001f2f070 */
[----:B-1----:R-:W-:Y:S04]  /*51c0*/  @UP1 UISETP.NE.U32.AND UP0, UPT, UR4, URZ, UPT ;  /* 0x000000ff0400128c */ /* 0x002fe8000bf05070 */
[----:B------:R-:W-:Y:S04]  /*51d0*/  @UP1 UISETP.NE.AND.EX UP0, UPT, UR5, URZ, UPT, UP0 ;  /* 0x000000ff0500128c */ /* 0x000fe8000bf05300 */
[----:B------:R-:W-:Y:S01]  /*51e0*/  @UP1 USEL UR4, URZ, 0xffffffff, UP0 ;  /* 0xffffffffff041887 */ /* 0x000fe20008000000 */
[----:B------:R-:W-:Y:S11]  /*51f0*/  @!P3 BRA `(.L_x_86) ;  /* 0x00000000002cb947 */ /* 0x000ff60003800000 */
[----:B------:R-:W-:Y:S01]  /*5200*/  ISETP.NE.U32.AND P2, PT, R148, RZ, PT ;  /* 0x000000ff9400720c */ /* 0x000fe20003f45070 */
[----:B------:R-:W-:Y:S03]  /*5210*/  IMAD.MOV.U32 R164, RZ, RZ, 0x1 ;  /* 0x00000001ffa47424 */ /* 0x000fe600078e00ff */
[----:B------:R-:W-:Y:S11]  /*5220*/  ISETP.NE.AND.EX P2, PT, R149, RZ, PT, P2 ;  /* 0x000000ff9500720c */ /* 0x000ff60003f45320 */
[----:B------:R-:W-:Y:S02]  /*5230*/  @!UPT UIADD3 URZ, UPT, UPT, URZ, URZ, URZ ;  /* 0x000000fffffff290 */ /* 0x000fe4000fffe0ff */
[----:B------:R-:W1:Y:S01]  /*5240*/  @P2 LDC.64 R2, c[0x0][0x888] ;  /* 0x00022200ff022b82 */ /* 0x000e620000000a00 */
[----:B------:R-:W-:Y:S04]  /*5250*/  @P2 IMAD R0, R150, UR36, RZ ;  /* 0x0000002496002c24 */ /* 0x000fe8000f8e02ff */
[----:B-1----:R-:W-:Y:S04]  /*5260*/  @P2 IMAD.WIDE R2, R0, 0x4, R2 ;  /* 0x0000000400022825 */ /* 0x002fe800078e0202 */
[----:B------:R-:W-:Y:S01]  /*5270*/  HFMA2 R0, -RZ, RZ, 0, 5.9604644775390625e-08 ;  /* 0x00000001ff007431 */ /* 0x000fe200000001ff */
[----:B-----5:R1:W5:Y:S04]  /*5280*/  @P2 LDG.E R81, desc[UR40][R2.64] ;  /* 0x0000002802512981 */ /* 0x020368000c1e1900 */
[----:B------:R-:W-:Y:S01]  /*5290*/  @!P2 PRMT R164, R0, 0x7610, R164 ;  /* 0x0000761000a4a816 */ /* 0x000fe200000000a4 */
[----:B-1----:R-:W2:Y:S06]  /*52a0*/  @!P2 LDC R81, c[0x0][0x880] ;  /* 0x00022000ff51ab82 */ /* 0x002eac0000000800 */
.L_x_86:
[----:B------:R-:W-:Y:S05]  /*52b0*/  @!P4 BRA `(.L_x_87) ;  /* 0x000000000020c947 */ /* 0x000fea0003800000 */
[----:B------:R-:W-:Y:S04]  /*52c0*/  ISETP.NE.U32.AND P2, PT, R144, RZ, PT ;  /* 0x000000ff9000720c */ /* 0x000fe80003f45070 */
[----:B------:R-:W-:Y:S11]  /*52d0*/  ISETP.NE.AND.EX P2, PT, R145, RZ, PT, P2 ;  /* 0x000000ff9100720c */ /* 0x000ff60003f45320 */
[----:B------:R-:W-:Y:S02]  /*52e0*/  @!UPT UIADD3 URZ, UPT, UPT, URZ, URZ, URZ ;  /* 0x000000fffffff290 */ /* 0x000fe4000fffe0ff */
[----:B------:R-:W1:Y:S01]  /*52f0*/  @P2 LDC.64 R2, c[0x0][0x8a8] ;  /* 0x00022a00ff022b82 */ /* 0x000e620000000a00 */
[----:B------:R-:W-:Y:S04]  /*5300*/  @P2 IMAD R0, R146, UR36, RZ ;  /* 0x0000002492002c24 */ /* 0x000fe8000f8e02ff */
[----:B-1----:R-:W-:Y:S05]  /*5310*/  @P2 IMAD.WIDE R2, R0, 0x4, R2 ;  /* 0x0000000400022825 */ /* 0x002fea00078e0202 */
[----:B-----5:R1:W5:Y:S02]  /*5320*/  @P2 LDG.E R78, desc[UR40][R2.64] ;  /* 0x00000028024e2981 */ /* 0x020364000c1e1900 */
[----:B-1----:R-:W3:Y:S02]  /*5330*/  @!P2 LDC R78, c[0x0][0x8a0] ;  /* 0x00022800ff4eab82 */ /* 0x002ee40000000800 */
.L_x_87:
[----:B--2--5:R-:W-:Y:S01]  /*5340*/  @P0 FSETP.NEU.AND P4, PT, R81, RZ, PT ;  /* 0x000000ff5100020b */ /* 0x024fe20003f8d000 */
[----:B------:R-:W-:Y:S01]  /*5350*/  IMAD.U32 R0, RZ, RZ, UR4 ;  /* 0x00000004ff007e24 */ /* 0x000fe2000f8e00ff */
[----:B------:R-:W-:Y:S01]  /*5360*/  @P0 LOP3.LUT P2, RZ, R164, 0xff, RZ, 0xc0, !PT ;  /* 0x000000ffa4ff0812 */ /* 0x000fe2000784c0ff */
[----:B------:R-:W-:Y:S01]  /*5370*/  BSSY B1, `(.L_x_88) ;  /* 0x000003d000017945 */ /* 0x000fe20003800000 */
[----:B------:R-:W-:Y:S01]  /*5380*/  @P0 SEL R3, RZ, 0xffffffff, P4 ;  /* 0xffffffffff030807 */ /* 0x000fe20002000000 */
[C---:B------:R-:W-:Y:S01]  /*5390*/  IMAD R64, R76.reuse, 0x40, R79 ;  /* 0x000000404c407824 */ /* 0x040fe200078e024f */
[----:B------:R-:W-:Y:S02]  /*53a0*/  LEA R156, R76, UR43, 0x3 ;  /* 0x0000002b4c9c7c11 */ /* 0x000fe4000f8e18ff */
[----:B------:R-:W-:Y:S02]  /*53b0*/  CS2R R86, SRZ ;  /* 0x0000000000567805 */ /* 0x000fe4000001ff00 */
[----:B------:R-:W-:Y:S02]  /*53c0*/  @P1 SEL R3, R0, R3, !P2 ;  /* 0x0000000300031207 */ /* 0x000fe40005000000 */
[----:B------:R-:W-:Y:S02]  /*53d0*/  CS2R R84, SRZ ;  /* 0x0000000000547805 */ /* 0x000fe4000001ff00 */
[----:B------:R-:W-:Y:S02]  /*53e0*/  SHF.L.U32 R5, R175, 0x1f, RZ ;  /* 0x0000001faf057819 */ /* 0x000fe400000006ff */
[----:B------:R-:W-:Y:S02]  /*53f0*/  CS2R R90, SRZ ;  /* 0x00000000005a7805 */ /* 0x000fe4000001ff00 */
[----:B------:R-:W-:Y:S02]  /*5400*/  @P0 LOP3.LUT R3, R3, 0x1, RZ, 0xc0, !PT ;  /* 0x0000000103030812 */ /* 0x000fe400078ec0ff */
[----:B------:R-:W-:Y:S02]  /*5410*/  CS2R R88, SRZ ;  /* 0x0000000000587805 */ /* 0x000fe4000001ff00 */
[----:B------:R-:W-:Y:S02]  /*5420*/  PLOP3.LUT P5, PT, PT, PT, PT, 0x8, 0x80 ;  /* 0x000000000080781c */ /* 0x000fe40003fae170 */
[----:B------:R-:W-:Y:S02]  /*5430*/  CS2R R98, SRZ ;  /* 0x0000000000627805 */ /* 0x000fe4000001ff00 */
[----:B------:R-:W-:Y:S02]  /*5440*/  ISETP.NE.U32.OR P1, PT, R3, 0x1, !P0 ;  /* 0x000000010300780c */ /* 0x000fe40004725470 */
[----:B------:R-:W-:Y:S02]  /*5450*/  CS2R R96, SRZ ;  /* 0x0000000000607805 */ /* 0x000fe4000001ff00 */
[----:B------:R-:W-:Y:S02]  /*5460*/  CS2R R94, SRZ ;  /* 0x00000000005e7805 */ /* 0x000fe4000001ff00 */
[----:B------:R-:W-:Y:S07]  /*5470*/  CS2R R92, SRZ ;  /* 0x00000000005c7805 */ /* 0x000fee000001ff00 */
[----:B------:R-:W-:Y:S04]  /*5480*/  @P1 SHF.L.U32 R2, R173, 0x1f, RZ ;  /* 0x0000001fad021819 */ /* 0x000fe800000006ff */
[----:B------:R-:W1:Y:S01]  /*5490*/  @P1 SYNCS.PHASECHK.TRANS64.TRYWAIT P0, [UR43+0x80], R2 ;  /* 0x00008002ff0015a7 */ /* 0x000e62000800112b */
[----:B------:R2:W4:Y:S01]  /*54a0*/  SYNCS.PHASECHK.TRANS64.TRYWAIT P4, [R156+URZ+0xc0], R5 ;  /* 0x0000c0059c0075a7 */ /* 0x00052200080811ff */
[----:B-1----:R-:W-:Y:S01]  /*54b0*/  @P1 PLOP3.LUT P5, PT, P0, PT, PT, 0x8, 0x80 ;  /* 0x000000000080181c */ /* 0x002fe200007ae170 */
[----:B------:R-:W-:Y:S01]  /*54c0*/  @!UPT UIADD3 URZ, UPT, UPT, URZ, URZ, URZ ;  /* 0x000000fffffff290 */ /* 0x000fe2000fffe0ff */
[----:B--2-4-:R-:W-:Y:S11]  /*54d0*/  @!P1 BRA `(.L_x_89) ;  /* 0x0000000000989947 */ /* 0x014ff60003800000 */
[----:B------:R-:W-:Y:S01]  /*54e0*/  ISETP.NE.U32.AND P0, PT, RZ, UR38, PT ;  /* 0x00000026ff007c0c */ /* 0x000fe2000bf05070 */
[----:B------:R-:W-:Y:S01]  /*54f0*/  BSSY B0, `(.L_x_90) ;  /* 0x0000016000007945 */ /* 0x000fe20003800000 */
[----:B------:R-:W-:Y:S02]  /*5500*/  FSETP.NEU.AND P2, PT, R81, RZ, PT ;  /* 0x000000ff5100720b */ /* 0x000fe40003f4d000 */
[----:B------:R-:W-:Y:S02]  /*5510*/  CS2R R94, SRZ ;  /* 0x00000000005e7805 */ /* 0x000fe4000001ff00 */
[----:B------:R-:W-:Y:S02]  /*5520*/  ISETP.NE.AND.EX P0, PT, RZ, UR39, PT, P0 ;  /* 0x00000027ff007c0c */ /* 0x000fe4000bf05300 */
[----:B------:R-:W-:Y:S02]  /*5530*/  CS2R R92, SRZ ;  /* 0x00000000005c7805 */ /* 0x000fe4000001ff00 */
[----:B------:R-:W-:Y:S02]  /*5540*/  LOP3.LUT P1, RZ, R164, 0xff, RZ, 0xc0, !PT ;  /* 0x000000ffa4ff7812 */ /* 0x000fe4000782c0ff */
[----:B------:R-:W-:Y:S02]  /*5550*/  CS2R R98, SRZ ;  /* 0x0000000000627805 */ /* 0x000fe4000001ff00 */
[----:B------:R-:W-:Y:S02]  /*5560*/  SEL R0, RZ, 0xffffffff, P2 ;  /* 0xffffffffff007807 */ /* 0x000fe40001000000 */
[----:B------:R-:W-:Y:S02]  /*5570*/  CS2R R96, SRZ ;  /* 0x0000000000607805 */ /* 0x000fe4000001ff00 */
[----:B------:R-:W-:Y:S02]  /*5580*/  SEL R3, RZ, 0xffffffff, P0 ;  /* 0xffffffffff037807 */ /* 0x000fe40000000000 */
[----:B------:R-:W-:Y:S02]  /*5590*/  CS2R R90, SRZ ;  /* 0x00000000005a7805 */ /* 0x000fe4000001ff00 */
[----:B------:R-:W-:Y:S02]  /*55a0*/  CS2R R88, SRZ ;  /* 0x0000000000587805 */ /* 0x000fe4000001ff00 */
[----:B------:R-:W-:Y:S02]  /*55b0*/  CS2R R86, SRZ ;  /* 0x0000000000567805 */ /* 0x000fe4000001ff00 */
[----:B------:R-:W-:Y:S02]  /*55c0*/  @P3 SEL R0, R3, R0, !P1 ;  /* 0x0000000003003207 */ /* 0x000fe40004800000 */
[----:B------:R-:W-:Y:S02]  /*55d0*/  CS2R R84, SRZ ;  /* 0x0000000000547805 */ /* 0x000fe4000001ff00 */
[----:B------:R-:W-:Y:S04]  /*55e0*/  LOP3.LUT R0, R0, 0x1, RZ, 0xc0, !PT ;  /* 0x0000000100007812 */ /* 0x000fe800078ec0ff */
[----:B------:R-:W-:Y:S01]  /*55f0*/  ISETP.NE.U32.AND P0, PT, R0, 0x1, PT ;  /* 0x000000010000780c */ /* 0x000fe20003f05070 */
[----:B------:R-:W-:Y:S01]  /*5600*/  @!UPT UIADD3 URZ, UPT, UPT, URZ, URZ, URZ ;  /* 0x000000fffffff290 */ /* 0x000fe2000fffe0ff */
[----:B------:R-:W-:Y:S11]  /*5610*/  @!P5 BRA `(.L_x_91) ;  /* 0x00000000000cd947 */ /* 0x000ff60003800000 */
[----:B------:R-:W-:Y:S04]  /*5620*/  SHF.L.U32 R3, R173, 0x1f, RZ ;  /* 0x0000001fad037819 */ /* 0x000fe800000006ff */
[----:B------:R-:W1:Y:S02]  /*5630*/  SYNCS.PHASECHK.TRANS64.TRYWAIT P1, [UR43+0x80], R3 ;  /* 0x00008003ff0075a7 */ /* 0x000e64000802112b */
[----:B-1----:R-:W-:Y:S05]  /*5640*/  @!P1 BRA `(.L_x_92) ;  /* 0x0000001c00c09947 */ /* 0x002fea0003800000 */
.L_x_91:
[----:B------:R-:W-:Y:S05]  /*5650*/  BSYNC B0 ;  /* 0x0000000000007941 */ /* 0x000fea0003800000 */
.L_x_90:
[----:B------:R2:W4:Y:S01]  /*5660*/  @P0 LDS.128 R92, [R168+UR43+0x200] ;  /* 0x0002002ba85c0984 */ /* 0x0005220008000c00 */
[----:B------:R-:W-:Y:S01]  /*5670*/  UIADD3 UR4, UPT, UPT, UR43, 0x88, URZ ;  /* 0x000000882b047890 */ /* 0x000fe2000fffe0ff */
[----:B------:R-:W-:Y:S02]  /*5680*/  LOP3.LUT R173, R173, 0x1, RZ, 0x3c, !PT ;  /* 0x00000001adad7812 */ /* 0x000fe400078e3cff */
[----:B------:R2:W1:Y:S01]  /*5690*/  @P0 LDS.128 R96, [R178+0x10] ;  /* 0x00001000b2600984 */ /* 0x0004620000000c00 */
[----:B------:R-:W-:Y:S03]  /*56a0*/  UPRMT UR4, UR37, 0x654, UR4 ;  /* 0x0000065425047896 */ /* 0x000fe60008000004 */
[----:B------:R2:W1:Y:S04]  /*56b0*/  @P0 LDS.128 R88, [R177+0x20] ;  /* 0x00002000b1580984 */ /* 0x0004680000000c00 */
[----:B------:R2:W1:Y:S01]  /*56c0*/  @P0 LDS.128 R84, [R176+0x30] ;  /* 0x00003000b0540984 */ /* 0x0004620000000c00 */
[----:B------:R-:W-:Y:S01]  /*56d0*/  @!PT LDS RZ, [RZ] ;  /* 0x00000000fffff984 */ /* 0x000fe20000000800 */
[----:B------:R-:W-:Y:S01]  /*56e0*/  @!PT LDS RZ, [RZ] ;  /* 0x00000000fffff984 */ /* 0x000fe20000000800 */
[----:B------:R-:W-:Y:S01]  /*56f0*/  @!PT LDS RZ, [RZ] ;  /* 0x00000000fffff984 */ /* 0x000fe20000000800 */
[----:B------:R-:W-:Y:S01]  /*5700*/  @!PT LDS RZ, [RZ] ;  /* 0x00000000fffff984 */ /* 0x000fe20000000800 */
[----:B------:R5:W-:Y:S06]  /*5710*/  MEMBAR.ALL.CTA ;  /* 0x0000000000007992 */ /* 0x000bec0000008000 */
[----:B-----5:R-:W5:Y:S02]  /*5720*/  FENCE.VIEW.ASYNC.S ;  /* 0x00000000000073c6 */ /* 0x020f640000000000 */
[----:B-----5:R-:W-:Y:S01]  /*5730*/  SYNCS.ARRIVE.TRANS64.RED.A1T0 RZ, [UR4], RZ ;  /* 0x000000ffffff79a7 */ /* 0x020fe20008100404 */
.L_x_89:
[----:B------:R-:W-:Y:S05]  /*5740*/  BSYNC B1 ;  /* 0x0000000000017941 */ /* 0x000fea0003800000 */
.L_x_88:
[----:B-1----:R-:W-:Y:S04]  /*5750*/  SHF.R.U32.HI R0, RZ, 0x15, R64 ;  /* 0x00000015ff007819 */ /* 0x002fe80000011640 */
[----:B------:R-:W-:Y:S01]  /*5760*/  LOP3.LUT P0, RZ, R0, 0x3, R169, 0x48, !PT ;  /* 0x0000000300ff7812 */ /* 0x000fe200078048a9 */
[----:B------:R-:W-:Y:S01]  /*5770*/  @!UPT UIADD3 URZ, UPT, UPT, URZ, URZ, URZ ;  /* 0x000000fffffff290 */ /* 0x000fe2000fffe0ff */
[----:B------:R-:W-:Y:S11]  /*5780*/  @P4 BRA `(.L_x_93) ;  /* 0x0000000000084947 */ /* 0x000ff60003800000 */
[----:B------:R-:W1:Y:S02]  /*5790*/  SYNCS.PHASECHK.TRANS64.TRYWAIT P1, [R156+URZ+0xc0], R5 ;  /* 0x0000c0059c0075a7 */ /* 0x000e6400080211ff */
[----:B-1----:R-:W-:Y:S05]  /*57a0*/  @!P1 BRA `(.L_x_94) ;  /* 0x0000001c00809947 */ /* 0x002fea0003800000 */
.L_x_93:
[----:B------:R-:W-:Y:S05]  /*57b0*/  @!P0 BRA `(.L_x_95) ;  /* 0x0000000000408947 */ /* 0x000fea0003800000 */
[----:B------:R-:W1:Y:S01]  /*57c0*/  LDCU.64 UR8, c[0x4][0x70] ;  /* 0x01000e00ff0877ac */ /* 0x000e620008000a00 */
[----:B------:R-:W-:Y:S01]  /*57d0*/  MOV R3, 0x0 ;  /* 0x0000000000037802 */ /* 0x000fe20000000f00 */
[----:B------:R-:W-:Y:S02]  /*57e0*/  HFMA2 R12, -RZ, RZ, 0, 5.9604644775390625e-08 ;  /* 0x00000001ff0c7431 */ /* 0x000fe400000001ff */
[----:B------:R-:W-:Y:S02]  /*57f0*/  IMAD.MOV.U32 R8, RZ, RZ, 0x192 ;  /* 0x00000192ff087424 */ /* 0x000fe400078e00ff */
[----:B------:R-:W-:Y:S01]  /*5800*/  IMAD.MOV.U32 R13, RZ, RZ, RZ ;  /* 0x000000ffff0d7224 */ /* 0x000fe200078e00ff */
[----:B------:R-:W5:Y:S01]  /*5810*/  LDCU.64 UR6, c[0x4][0x78] ;  /* 0x01000f00ff0677ac */ /* 0x000f620008000a00 */
[----:B------:R-:W2:Y:S01]  /*5820*/  LDC.64 R2, c[0x4][R3] ;  /* 0x0100000003027b82 */ /* 0x000ea20000000a00 */
[----:B------:R-:W3:Y:S01]  /*5830*/  LDCU.64 UR4, c[0x4][0x10] ;  /* 0x01000200ff0477ac */ /* 0x000ee20008000a00 */
[----:B-1----:R-:W-:Y:S01]  /*5840*/  MOV R5, UR9 ;  /* 0x0000000900057c02 */ /* 0x002fe20008000f00 */
[----:B------:R-:W-:Y:S01]  /*5850*/  IMAD.U32 R4, RZ, RZ, UR8 ;  /* 0x00000008ff047e24 */ /* 0x000fe2000f8e00ff */
[----:B-----5:R-:W-:Y:S01]  /*5860*/  MOV R7, UR7 ;  /* 0x0000000700077c02 */ /* 0x020fe20008000f00 */
[----:B------:R-:W-:Y:S01]  /*5870*/  IMAD.U32 R6, RZ, RZ, UR6 ;  /* 0x00000006ff067e24 */ /* 0x000fe2000f8e00ff */
[----:B---3--:R-:W-:Y:S01]  /*5880*/  MOV R11, UR5 ;  /* 0x00000005000b7c02 */ /* 0x008fe20008000f00 */
[----:B------:R-:W-:Y:S02]  /*5890*/  IMAD.U32 R10, RZ, RZ, UR4 ;  /* 0x00000004ff0a7e24 */ /* 0x000fe4000f8e00ff */
[----:B------:R-:W-:Y:S07]  /*58a0*/  LEPC R20, `(.L_x_95) ;  /* 0x000000001014794e */ /* 0x000fee0000000000 */
[----:B--2-4-:R-:W-:Y:S05]  /*58b0*/  CALL.ABS.NOINC R2 ;  /* 0x0000000002007343 */ /* 0x014fea0003c00000 */
.L_x_95:
[----:B------:R-:W-:Y:S01]  /*58c0*/  LOP3.LUT P0, RZ, R166, 0x60, RZ, 0xc0, !PT ;  /* 0x00000060a6ff7812 */ /* 0x000fe2000780c0ff */
[----:B------:R-:W-:Y:S05]  /*58d0*/  WARPSYNC.ALL ;  /* 0x0000000000007948 */ /* 0x000fea0003800000 */
[----:B------:R-:W-:Y:S01]  /*58e0*/  R2UR UR4, R64 ;  /* 0x00000000400472ca */ /* 0x000fe200000e0000 */
[----:B------:R-:W-:Y:S01]  /*58f0*/  BSSY.RECONVERGENT B0, `(.L_x_96) ;  /* 0x0000121000007945 */ /* 0x000fe20003800200 */
[-C--:B----4-:R-:W-:Y:S02]  /*5900*/  F2FP.F16.E4M3.UNPACK_B R82, R92.reuse ;  /* 0x0000005cff52723e */ /* 0x090fe400020006ff */
[----:B------:R-:W-:Y:S02]  /*5910*/  F2FP.F16.E4M3.UNPACK_B R109, R92.H1 ;  /* 0x0000005cff6d723e */ /* 0x000fe400030006ff */
[-C--:B------:R-:W-:Y:S01]  /*5920*/  F2FP.F16.E4M3.UNPACK_B R107, R93.reuse ;  /* 0x0000005dff6b723e */ /* 0x080fe200020006ff */
[--C-:B------:R-:W-:Y:S01]  /*5930*/  HADD2.F32 R80, -RZ, R82.reuse.H0_H0 ;  /* 0x20000052ff507230 */ /* 0x100fe20000004100 */
[----:B------:R-:W-:Y:S01]  /*5940*/  F2FP.F16.E4M3.UNPACK_B R105, R93.H1 ;  /* 0x0000005dff69723e */ /* 0x000fe200030006ff */
[----:B------:R-:W-:Y:S01]  /*5950*/  HADD2.F32 R82, -RZ, R82.H1_H1 ;  /* 0x30000052ff527230 */ /* 0x000fe20000004100 */
[-C--:B------:R-:W-:Y:S01]  /*5960*/  F2FP.F16.E4M3.UNPACK_B R130, R84.reuse ;  /* 0x00000054ff82723e */ /* 0x080fe200020006ff */
[--C-:B------:R-:W-:Y:S01]  /*5970*/  HADD2.F32 R83, -RZ, R109.reuse.H0_H0 ;  /* 0x2000006dff537230 */ /* 0x100fe20000004100 */
[----:B------:R-:W-:Y:S01]  /*5980*/  F2FP.F16.E4M3.UNPACK_B R132, R84.H1 ;  /* 0x00000054ff84723e */ /* 0x000fe200030006ff */
[----:B------:R-:W3:Y:S01]  /*5990*/  LDTM.x64 R4, tmem[UR4] ;  /* 0x00000004000479ee */ /* 0x000ee20008340000 */
[----:B------:R-:W-:Y:S01]  /*59a0*/  NOP ;  /* 0x0000000000007918 */ /* 0x000fe20000000000 */
[----:B------:R-:W-:Y:S01]  /*59b0*/  R2UR UR5, R156 ;  /* 0x000000009c0572ca */ /* 0x000fe200000e0000 */
[--C-:B------:R-:W-:Y:S01]  /*59c0*/  HADD2.F32 R129, -RZ, R130.reuse.H0_H0 ;  /* 0x20000082ff817230 */ /* 0x100fe20000004100 */
[----:B------:R-:W-:Y:S01]  /*59d0*/  F2FP.F16.E4M3.UNPACK_B R93, R94 ;  /* 0x0000005eff5d723e */ /* 0x000fe200020006ff */
[----:B------:R-:W-:Y:S01]  /*59e0*/  HADD2.F32 R130, -RZ, R130.H1_H1 ;  /* 0x30000082ff827230 */ /* 0x000fe20000004100 */
[-C--:B------:R-:W-:Y:S01]  /*59f0*/  F2FP.F16.E4M3.UNPACK_B R134, R85.reuse ;  /* 0x00000055ff86723e */ /* 0x080fe200020006ff */
[----:B------:R-:W-:Y:S01]  /*5a00*/  HADD2.F32 R84, -RZ, R109.H1_H1 ;  /* 0x3000006dff547230 */ /* 0x000fe20000004100 */
[----:B------:R-:W-:Y:S01]  /*5a10*/  F2FP.F16.E4M3.UNPACK_B R136, R85.H1 ;  /* 0x00000055ff88723e */ /* 0x000fe200030006ff */
[--C-:B------:R-:W-:Y:S01]  /*5a20*/  HADD2.F32 R85, -RZ, R107.reuse.H0_H0 ;  /* 0x2000006bff557230 */ /* 0x100fe20000004100 */
[-C--:B------:R-:W-:Y:S01]  /*5a30*/  F2FP.F16.E4M3.UNPACK_B R138, R86.reuse ;  /* 0x00000056ff8a723e */ /* 0x080fe200020006ff */
[--C-:B------:R-:W-:Y:S01]  /*5a40*/  HADD2.F32 R133, -RZ, R134.reuse.H0_H0 ;  /* 0x20000086ff857230 */ /* 0x100fe20000004100 */
[----:B------:R-:W-:Y:S01]  /*5a50*/  F2FP.F16.E4M3.UNPACK_B R140, R86.H1 ;  /* 0x00000056ff8c723e */ /* 0x000fe200030006ff */
[----:B------:R-:W-:Y:S01]  /*5a60*/  HADD2.F32 R86, -RZ, R107.H1_H1 ;  /* 0x3000006bff567230 */ /* 0x000fe20000004100 */
[----:B------:R-:W-:Y:S01]  /*5a70*/  F2FP.F16.E4M3.UNPACK_B R142, R87 ;  /* 0x00000057ff8e723e */ /* 0x000fe200020006ff */
[----:B------:R-:W-:Y:S01]  /*5a80*/  UIADD3 UR5, UPT, UPT, UR5, 0xe0, URZ ;  /* 0x000000e005057890 */ /* 0x000fe2000fffe0ff */
[----:B------:R-:W-:Y:S01]  /*5a90*/  HADD2.F32 R134, -RZ, R134.H1_H1 ;  /* 0x30000086ff867230 */ /* 0x000fe20000004100 */
[----:B------:R-:W-:Y:S01]  /*5aa0*/  F2FP.F16.E4M3.UNPACK_B R114, R88 ;  /* 0x00000058ff72723e */ /* 0x000fe200020006ff */
[--C-:B------:R-:W-:Y:S01]  /*5ab0*/  HADD2.F32 R137, -RZ, R138.reuse.H0_H0 ;  /* 0x2000008aff897230 */ /* 0x100fe20000004100 */
[----:B------:R-:W-:Y:S01]  /*5ac0*/  UPRMT UR5, UR37, 0x654, UR5 ;  /* 0x0000065425057896 */ /* 0x000fe20008000005 */
[----:B------:R-:W-:Y:S01]  /*5ad0*/  HADD2.F32 R138, -RZ, R138.H1_H1 ;  /* 0x3000008aff8a7230 */ /* 0x000fe20000004100 */
[-C--:B------:R-:W-:Y:S01]  /*5ae0*/  F2FP.F16.E4M3.UNPACK_B R118, R89.reuse ;  /* 0x00000059ff76723e */ /* 0x080fe200020006ff */
[--C-:B------:R-:W-:Y:S01]  /*5af0*/  HADD2.F32 R113, -RZ, R114.reuse.H0_H0 ;  /* 0x20000072ff717230 */ /* 0x100fe20000004100 */
[----:B------:R-:W-:Y:S01]  /*5b00*/  F2FP.F16.E4M3.UNPACK_B R120, R89.H1 ;  /* 0x00000059ff78723e */ /* 0x000fe200030006ff */
[C---:B---3--:R-:W-:Y:S01]  /*5b10*/  FMUL R4, R78.reuse, R4 ;  /* 0x000000044e047220 */ /* 0x048fe20000400000 */
[C---:B------:R-:W-:Y:S01]  /*5b20*/  FMUL R5, R78.reuse, R5 ;  /* 0x000000054e057220 */ /* 0x040fe20000400000 */
[C---:B------:R-:W-:Y:S01]  /*5b30*/  FMUL R8, R78.reuse, R8 ;  /* 0x000000084e087220 */ /* 0x040fe20000400000 */
[C---:B------:R-:W-:Y:S01]  /*5b40*/  FMUL R9, R78.reuse, R9 ;  /* 0x000000094e097220 */ /* 0x040fe20000400000 */
[----:B------:R-:W-:Y:S01]  /*5b50*/  SYNCS.ARRIVE.TRANS64.RED.A1T0 RZ, [UR5], RZ ;  /* 0x000000ffffff79a7 */ /* 0x000fe20008100405 */
[C---:B------:R-:W-:Y:S01]  /*5b60*/  FFMA R4, R81.reuse, R80, R4 ;  /* 0x0000005051047223 */ /* 0x040fe20000000004 */
[C---:B------:R-:W-:Y:S01]  /*5b70*/  FFMA R5, R81.reuse, R82, R5 ;  /* 0x0000005251057223 */ /* 0x040fe20000000005 */
[----:B------:R-:W-:Y:S02]  /*5b80*/  HADD2.F32 R89, -RZ, R93.H0_H0 ;  /* 0x2000005dff597230 */ /* 0x000fe40000004100 */
[C---:B------:R-:W-:Y:S01]  /*5b90*/  FMUL R12, R78.reuse, R12 ;  /* 0x0000000c4e0c7220 */ /* 0x040fe20000400000 */
        /* <DEDUP_REMOVED lines=11> */
[----:B------:R-:W-:Y:S02]  /*5c50*/  HADD2.F32 R114, -RZ, R114.H1_H1 ;  /* 0x30000072ff727230 */ /* 0x000fe40000004100 */
[C---:B------:R-:W-:Y:S01]  /*5c60*/  FMUL R32, R78.reuse, R36 ;  /* 0x000000244e207220 */ /* 0x040fe20000400000 */
[C---:B------:R-:W-:Y:S01]  /*5c70*/  FMUL R33, R78.reuse, R37 ;  /* 0x000000254e217220 */ /* 0x040fe20000400000 */
[--C-:B------:R-:W-:Y:S02]  /*5c80*/  HADD2.F32 R117, -RZ, R118.reuse.H0_H0 ;  /* 0x20000076ff757230 */ /* 0x100fe40000004100 */
[C---:B------:R-:W-:Y:S01]  /*5c90*/  FMUL R36, R78.reuse, R40 ;  /* 0x000000284e247220 */ /* 0x040fe20000400000 */
[----:B------:R-:W-:Y:S02]  /*5ca0*/  HADD2.F32 R118, -RZ, R118.H1_H1 ;  /* 0x30000076ff767230 */ /* 0x000fe40000004100 */
        /* <DEDUP_REMOVED lines=8> */
[----:B------:R-:W-:Y:S01]  /*5d30*/  F2FP.F16.E4M3.UNPACK_B R92, R94.H1 ;  /* 0x0000005eff5c723e */ /* 0x000fe200030006ff */
[C---:B------:R-:W-:Y:S01]  /*5d40*/  FMUL R53, R78.reuse, R57 ;  /* 0x000000394e357220 */ /* 0x040fe20000400000 */
[C---:B------:R-:W-:Y:S01]  /*5d50*/  FMUL R56, R78.reuse, R60 ;  /* 0x0000003c4e387220 */ /* 0x040fe20000400000 */
[----:B------:R-:W-:Y:S01]  /*5d60*/  F2FP.F16.E4M3.UNPACK_B R141, R87.H1 ;  /* 0x00000057ff8d723e */ /* 0x000fe200030006ff */
[C---:B------:R-:W-:Y:S01]  /*5d70*/  FMUL R57, R78.reuse, R61 ;  /* 0x0000003d4e397220 */ /* 0x040fe20000400000 */
[----:B------:R-:W-:Y:S02]  /*5d80*/  HADD2.F32 R80, -RZ, R142.H1_H1 ;  /* 0x3000008eff507230 */ /* 0x000fe40000004100 */
[C---:B------:R-:W-:Y:S01]  /*5d90*/  FMUL R60, R78.reuse, R64 ;  /* 0x000000404e3c7220 */ /* 0x040fe20000400000 */
[----:B------:R-:W-:Y:S01]  /*5da0*/  F2FP.F16.E4M3.UNPACK_B R116, R88.H1 ;  /* 0x00000058ff74723e */ /* 0x000fe200030006ff */
[C---:B------:R-:W-:Y:S01]  /*5db0*/  FMUL R61, R78.reuse, R65 ;  /* 0x000000414e3d7220 */ /* 0x040fe20000400000 */
[C---:B------:R-:W-:Y:S01]  /*5dc0*/  FMUL R6, R78.reuse, R6 ;  /* 0x000000064e067220 */ /* 0x040fe20000400000 */
[----:B------:R-:W-:Y:S01]  /*5dd0*/  F2FP.F16.E4M3.UNPACK_B R94, R95 ;  /* 0x0000005fff5e723e */ /* 0x000fe200020006ff */
[C---:B------:R-:W-:Y:S01]  /*5de0*/  FMUL R7, R78.reuse, R7 ;  /* 0x000000074e077220 */ /* 0x040fe20000400000 */
[--C-:B------:R-:W-:Y:S02]  /*5df0*/  HADD2.F32 R87, -RZ, R105.reuse.H0_H0 ;  /* 0x20000069ff577230 */ /* 0x100fe40000004100 */
[C---:B------:R-:W-:Y:S01]  /*5e00*/  FFMA R6, R81.reuse, R83, R6 ;  /* 0x0000005351067223 */ /* 0x040fe20000000006 */
[----:B------:R-:W-:Y:S01]  /*5e10*/  F2FP.F16.E4M3.UNPACK_B R122, R90 ;  /* 0x0000005aff7a723e */ /* 0x000fe200020006ff */
[C---:B------:R-:W-:Y:S01]  /*5e20*/  FFMA R7, R81.reuse, R84, R7 ;  /* 0x0000005451077223 */ /* 0x040fe20000000007 */
[C---:B------:R-:W-:Y:S01]  /*5e30*/  FFMA R8, R81.reuse, R85, R8 ;  /* 0x0000005551087223 */ /* 0x040fe20000000008 */
[----:B------:R-:W-:Y:S01]  /*5e40*/  F2FP.F16.E4M3.UNPACK_B R124, R90.H1 ;  /* 0x0000005aff7c723e */ /* 0x000fe200030006ff */
[----:B------:R-:W-:Y:S02]  /*5e50*/  HADD2.F32 R88, -RZ, R105.H1_H1 ;  /* 0x30000069ff587230 */ /* 0x000fe40000004100 */
[----:B------:R-:W-:Y:S01]  /*5e60*/  FFMA R9, R81, R86, R9 ;  /* 0x0000005651097223 */ /* 0x000fe20000000009 */
[----:B------:R-:W-:Y:S01]  /*5e70*/  F2FP.SATFINITE.E4M3.F32.PACK_AB_MERGE_C R156, R7, R6, RZ ;  /* 0x00000006079c723e */ /* 0x000fe200048070ff */
[----:B------:R-:W-:Y:S02]  /*5e80*/  HADD2.F32 R90, -RZ, R93.H1_H1 ;  /* 0x3000005dff5a7230 */ /* 0x000fe40000004100 */
[C---:B------:R-:W-:Y:S01]  /*5e90*/  FMUL R10, R78.reuse, R10 ;  /* 0x0000000a4e0a7220 */ /* 0x040fe20000400000 */
[--C-:B------:R-:W-:Y:S01]  /*5ea0*/  HADD2.F32 R93, -RZ, R94.reuse.H0_H0 ;  /* 0x2000005eff5d7230 */ /* 0x100fe20000004100 */
[----:B------:R-:W-:Y:S01]  /*5eb0*/  F2FP.SATFINITE.E4M3.F32.PACK_AB_MERGE_C R156, R5, R4, R156 ;  /* 0x00000004059c723e */ /* 0x000fe2000480709c */
[----:B------:R-:W-:Y:S02]  /*5ec0*/  HADD2.F32 R94, -RZ, R94.H1_H1 ;  /* 0x3000005eff5e7230 */ /* 0x000fe40000004100 */
[C---:B------:R-:W-:Y:S01]  /*5ed0*/  FFMA R10, R81.reuse, R87, R10 ;  /* 0x00000057510a7223 */ /* 0x040fe2000000000a */
[--C-:B------:R-:W-:Y:S02]  /*5ee0*/  HADD2.F32 R121, -RZ, R122.reuse.H0_H0 ;  /* 0x2000007aff797230 */ /* 0x100fe40000004100 */
[C---:B------:R-:W-:Y:S01]  /*5ef0*/  FMUL R11, R78.reuse, R11 ;  /* 0x0000000b4e0b7220 */ /* 0x040fe20000400000 */
[----:B------:R-:W-:Y:S01]  /*5f00*/  F2FP.F16.E4M3.UNPACK_B R126, R91 ;  /* 0x0000005bff7e723e */ /* 0x000fe200020006ff */
[----:B------:R-:W-:Y:S01]  /*5f10*/  HADD2.F32 R122, -RZ, R122.H1_H1 ;  /* 0x3000007aff7a7230 */ /* 0x000fe20000004100 */
[----:B------:R-:W-:Y:S01]  /*5f20*/  F2FP.F16.E4M3.UNPACK_B R103, R95.H1 ;  /* 0x0000005fff67723e */ /* 0x000fe200030006ff */
[C---:B------:R-:W-:Y:S01]  /*5f30*/  FFMA R11, R81.reuse, R88, R11 ;  /* 0x00000058510b7223 */ /* 0x040fe2000000000b */
[----:B------:R-:W-:Y:S01]  /*5f40*/  F2FP.F16.E4M3.UNPACK_B R128, R91.H1 ;  /* 0x0000005bff80723e */ /* 0x000fe200030006ff */
[----:B------:R-:W-:Y:S02]  /*5f50*/  HADD2.F32 R91, -RZ, R92.H0_H0 ;  /* 0x2000005cff5b7230 */ /* 0x000fe40000004100 */
[C---:B------:R-:W-:Y:S01]  /*5f60*/  FFMA R12, R81.reuse, R89, R12 ;  /* 0x00000059510c7223 */ /* 0x040fe2000000000c */
[----:B------:R-:W-:Y:S01]  /*5f70*/  FFMA R13, R81, R90, R13 ;  /* 0x0000005a510d7223 */ /* 0x000fe2000000000d */
[----:B------:R-:W-:Y:S01]  /*5f80*/  F2FP.SATFINITE.E4M3.F32.PACK_AB_MERGE_C R157, R11, R10, RZ ;  /* 0x0000000a0b9d723e */ /* 0x000fe200048070ff */
[--C-:B------:R-:W-:Y:S01]  /*5f90*/  HADD2.F32 R125, -RZ, R126.reuse.H0_H0 ;  /* 0x2000007eff7d7230 */ /* 0x100fe20000004100 */
[----:B------:R-:W-:Y:S01]  /*5fa0*/  F2FP.F16.E4M3.UNPACK_B R101, R96 ;  /* 0x00000060ff65723e */ /* 0x000fe200020006ff */
[----:B------:R-:W-:Y:S01]  /*5fb0*/  HADD2.F32 R126, -RZ, R126.H1_H1 ;  /* 0x3000007eff7e7230 */ /* 0x000fe20000004100 */
[----:B------:R-:W-:Y:S01]  /*5fc0*/  F2FP.SATFINITE.E4M3.F32.PACK_AB_MERGE_C R157, R9, R8, R157 ;  /* 0x00000008099d723e */ /* 0x000fe2000480709d */
[----:B------:R-:W-:Y:S02]  /*5fd0*/  HADD2.F32 R83, -RZ, R142.H0_H0 ;  /* 0x2000008eff537230 */ /* 0x000fe40000004100 */
[C---:B------:R-:W-:Y:S01]  /*5fe0*/  FMUL R14, R78.reuse, R14 ;  /* 0x0000000e4e0e7220 */ /* 0x040fe20000400000 */
[----:B------:R-:W-:Y:S02]  /*5ff0*/  HADD2.F32 R92, -RZ, R92.H1_H1 ;  /* 0x3000005cff5c7230 */ /* 0x000fe40000004100 */
[C---:B------:R-:W-:Y:S01]  /*6000*/  FMUL R15, R78.reuse, R15 ;  /* 0x0000000f4e0f7220 */ /* 0x040fe20000400000 */
[----:B------:R-:W-:Y:S01]  /*6010*/  F2FP.F16.E4M3.UNPACK_B R100, R96.H1 ;  /* 0x00000060ff64723e */ /* 0x000fe200030006ff */
[--C-:B------:R-:W-:Y:S02]  /*6020*/  HADD2.F32 R95, -RZ, R103.reuse.H0_H0 ;  /* 0x20000067ff5f7230 */ /* 0x100fe40000004100 */
[C---:B------:R-:W-:Y:S01]  /*6030*/  FFMA R14, R81.reuse, R91, R14 ;  /* 0x0000005b510e7223 */ /* 0x040fe2000000000e */
[C---:B------:R-:W-:Y:S01]  /*6040*/  FFMA R15, R81.reuse, R92, R15 ;  /* 0x0000005c510f7223 */ /* 0x040fe2000000000f */
[C---:B------:R-:W-:Y:S01]  /*6050*/  FFMA R16, R81.reuse, R93, R16 ;  /* 0x0000005d51107223 */ /* 0x040fe20000000010 */
[----:B------:R-:W-:Y:S01]  /*6060*/  FFMA R17, R81, R94, R17 ;  /* 0x0000005e51117223 */ /* 0x000fe20000000011 */
[-C--:B------:R-:W-:Y:S01]  /*6070*/  F2FP.F16.E4M3.UNPACK_B R102, R97.reuse ;  /* 0x00000061ff66723e */ /* 0x080fe200020006ff */
[----:B------:R-:W-:Y:S01]  /*6080*/  HADD2.F32 R96, -RZ, R103.H1_H1 ;  /* 0x30000067ff607230 */ /* 0x000fe20000004100 */
[----:B------:R-:W-:Y:S01]  /*6090*/  F2FP.SATFINITE.E4M3.F32.PACK_AB_MERGE_C R158, R15, R14, RZ ;  /* 0x0000000e0f9e723e */ /* 0x000fe200048070ff */
[C---:B------:R-:W-:Y:S01]  /*60a0*/  FMUL R18, R78.reuse, R18 ;  /* 0x000000124e127220 */ /* 0x040fe20000400000 */
[----:B------:R-:W-:Y:S01]  /*60b0*/  F2FP.F16.E4M3.UNPACK_B R104, R97.H1 ;  /* 0x00000061ff68723e */ /* 0x000fe200030006ff */
[--C-:B------:R-:W-:Y:S01]  /*60c0*/  HADD2.F32 R97, -RZ, R101.reuse.H0_H0 ;  /* 0x20000065ff617230 */ /* 0x100fe20000004100 */
[----:B------:R-:W-:Y:S01]  /*60d0*/  F2FP.SATFINITE.E4M3.F32.PACK_AB_MERGE_C R158, R13, R12, R158 ;  /* 0x0000000c0d9e723e */ /* 0x000fe2000480709e */
[C---:B------:R-:W-:Y:S01]  /*60e0*/  FFMA R18, R81.reuse, R95, R18 ;  /* 0x0000005f51127223 */ /* 0x040fe20000000012 */
[----:B------:R-:W-:Y:S01]  /*60f0*/  F2FP.F16.E4M3.UNPACK_B R110, R99 ;  /* 0x00000063ff6e723e */ /* 0x000fe200020006ff */
[C---:B------:R-:W-:Y:S01]  /*6100*/  FMUL R19, R78.reuse, R19 ;  /* 0x000000134e137220 */ /* 0x040fe20000400000 */
[----:B------:R-:W-:Y:S01]  /*6110*/  F2FP.F16.E4M3.UNPACK_B R112, R99.H1 ;  /* 0x00000063ff70723e */ /* 0x000fe200030006ff */
[----:B------:R-:W-:Y:S01]  /*6120*/  HADD2.F32 R99, -RZ, R101.H1_H1 ;  /* 0x30000065ff637230 */ /* 0x000fe20000004100 */
[-C--:B------:R-:W-:Y:S01]  /*6130*/  F2FP.F16.E4M3.UNPACK_B R106, R98.reuse ;  /* 0x00000062ff6a723e */ /* 0x080fe200020006ff */
[----:B------:R-:W-:Y:S01]  /*6140*/  HADD2.F32 R101, -RZ, R102.H0_H0 ;  /* 0x20000066ff657230 */ /* 0x000fe20000004100 */
[----:B------:R-:W-:Y:S01]  /*6150*/  F2FP.F16.E4M3.UNPACK_B R108, R98.H1 ;  /* 0x00000062ff6c723e */ /* 0x000fe200030006ff */
[----:B------:R-:W-:Y:S02]  /*6160*/  HADD2.F32 R98, -RZ, R100.H0_H0 ;  /* 0x20000064ff627230 */ /* 0x000fe40000004100 */
[C---:B------:R-:W-:Y:S01]  /*6170*/  FFMA R19, R81.reuse, R96, R19 ;  /* 0x0000006051137223 */ /* 0x040fe20000000013 */
[C---:B------:R-:W-:Y:S01]  /*6180*/  FFMA R0, R81.reuse, R97, R0 ;  /* 0x0000006151007223 */ /* 0x040fe20000000000 */
[----:B------:R-:W-:Y:S01]  /*6190*/  FFMA R2, R81, R99, R2 ;  /* 0x0000006351027223 */ /* 0x000fe20000000002 */
[----:B------:R-:W-:Y:S02]  /*61a0*/  HADD2.F32 R102, -RZ, R102.H1_H1 ;  /* 0x30000066ff667230 */ /* 0x000fe40000004100 */
[C---:B------:R-:W-:Y:S01]  /*61b0*/  FMUL R3, R78.reuse, R22 ;  /* 0x000000164e037220 */ /* 0x040fe20000400000 */
[----:B------:R-:W-:Y:S01]  /*61c0*/  HADD2.F32 R100, -RZ, R100.H1_H1 ;  /* 0x30000064ff647230 */ /* 0x000fe20000004100 */
[----:B------:R-:W-:Y:S01]  /*61d0*/  F2FP.SATFINITE.E4M3.F32.PACK_AB_MERGE_C R159, R19, R18, RZ ;  /* 0x00000012139f723e */ /* 0x000fe200048070ff */
[--C-:B------:R-:W-:Y:S02]  /*61e0*/  HADD2.F32 R105, -RZ, R106.reuse.H0_H0 ;  /* 0x2000006aff697230 */ /* 0x100fe40000004100 */
[----:B------:R-:W-:Y:S01]  /*61f0*/  FFMA R3, R81, R98, R3 ;  /* 0x0000006251037223 */ /* 0x000fe20000000003 */
[----:B------:R-:W-:Y:S01]  /*6200*/  HADD2.F32 R106, -RZ, R106.H1_H1 ;  /* 0x3000006aff6a7230 */ /* 0x000fe20000004100 */
[----:B------:R-:W-:Y:S01]  /*6210*/  F2FP.SATFINITE.E4M3.F32.PACK_AB_MERGE_C R159, R17, R16, R159 ;  /* 0x00000010119f723e */ /* 0x000fe2000480709f */
[----:B------:R-:W-:Y:S02]  /*6220*/  HADD2.F32 R109, -RZ, R110.H0_H0 ;  /* 0x2000006eff6d7230 */ /* 0x000fe40000004100 */
[C---:B------:R-:W-:Y:S01]  /*6230*/  FMUL R23, R78.reuse, R23 ;  /* 0x000000174e177220 */ /* 0x040fe20000400000 */
[--C-:B------:R-:W-:Y:S02]  /*6240*/  HADD2.F32 R103, -RZ, R104.reuse.H0_H0 ;  /* 0x20000068ff677230 */ /* 0x100fe40000004100 */
[C---:B------:R-:W-:Y:S01]  /*6250*/  FMUL R22, R78.reuse, R26 ;  /* 0x0000001a4e167220 */ /* 0x040fe20000400000 */
[----:B------:R-:W-:Y:S01]  /*6260*/  HADD2.F32 R104, -RZ, R104.H1_H1 ;  /* 0x30000068ff687230 */ /* 0x000fe20000004100 */
[----:B------:R1:W-:Y:S01]  /*6270*/  STS.128 [R168+UR43+0x2200], R156 ;  /* 0x0022009ca8007988 */ /* 0x0003e20008000c2b */
[C---:B------:R-:W-:Y:S01]  /*6280*/  FFMA R23, R81.reuse, R100, R23 ;  /* 0x0000006451177223 */ /* 0x040fe20000000017 */
[C---:B------:R-:W-:Y:S01]  /*6290*/  FFMA R20, R81.reuse, R101, R20 ;  /* 0x0000006551147223 */ /* 0x040fe20000000014 */
[C---:B------:R-:W-:Y:S01]  /*62a0*/  FFMA R21, R81.reuse, R102, R21 ;  /* 0x0000006651157223 */ /* 0x040fe20000000015 */
[----:B------:R-:W-:Y:S01]  /*62b0*/  FFMA R22, R81, R103, R22 ;  /* 0x0000006751167223 */ /* 0x000fe20000000016 */
[----:B------:R-:W-:Y:S01]  /*62c0*/  HADD2.F32 R110, -RZ, R110.H1_H1 ;  /* 0x3000006eff6e7230 */ /* 0x000fe20000004100 */
[----:B------:R-:W-:Y:S01]  /*62d0*/  F2FP.SATFINITE.E4M3.F32.PACK_AB_MERGE_C R161, R23, R3, RZ ;  /* 0x0000000317a1723e */ /* 0x000fe200048070ff */
[C---:B------:R-:W-:Y:S01]  /*62e0*/  FMUL R27, R78.reuse, R27 ;  /* 0x0000001b4e1b7220 */ /* 0x040fe20000400000 */
[--C-:B------:R-:W-:Y:S02]  /*62f0*/  HADD2.F32 R107, -RZ, R108.reuse.H0_H0 ;  /* 0x2000006cff6b7230 */ /* 0x100fe40000004100 */
[----:B------:R-:W-:Y:S01]  /*6300*/  FMUL R26, R78, R30 ;  /* 0x0000001e4e1a7220 */ /* 0x000fe20000400000 */
[----:B------:R-:W-:Y:S01]  /*6310*/  HADD2.F32 R108, -RZ, R108.H1_H1 ;  /* 0x3000006cff6c7230 */ /* 0x000fe20000004100 */
[----:B------:R-:W-:Y:S01]  /*6320*/  F2FP.SATFINITE.E4M3.F32.PACK_AB_MERGE_C R160, R2, R0, R161 ;  /* 0x0000000002a0723e */ /* 0x000fe200048070a1 */
[C---:B------:R-:W-:Y:S01]  /*6330*/  FFMA R27, R81.reuse, R104, R27 ;  /* 0x00000068511b7223 */ /* 0x040fe2000000001b */
[C---:B------:R-:W-:Y:S01]  /*6340*/  FFMA R24, R81.reuse, R105, R24 ;  /* 0x0000006951187223 */ /* 0x040fe20000000018 */
[C---:B------:R-:W-:Y:S01]  /*6350*/  FFMA R25, R81.reuse, R106, R25 ;  /* 0x0000006a51197223 */ /* 0x040fe20000000019 */
[----:B------:R-:W-:Y:S01]  /*6360*/  FFMA R26, R81, R107, R26 ;  /* 0x0000006b511a7223 */ /* 0x000fe2000000001a */
[C---:B------:R-:W-:Y:S01]  /*6370*/  FMUL R31, R78.reuse, R31 ;  /* 0x0000001f4e1f7220 */ /* 0x040fe20000400000 */
[--C-:B------:R-:W-:Y:S01]  /*6380*/  HADD2.F32 R111, -RZ, R112.reuse.H0_H0 ;  /* 0x20000070ff6f7230 */ /* 0x100fe20000004100 */
[----:B------:R-:W-:Y:S01]  /*6390*/  F2FP.SATFINITE.E4M3.F32.PACK_AB_MERGE_C R162, R27, R22, RZ ;  /* 0x000000161ba2723e */ /* 0x000fe200048070ff */
[----:B------:R-:W-:Y:S02]  /*63a0*/  HADD2.F32 R112, -RZ, R112.H1_H1 ;  /* 0x30000070ff707230 */ /* 0x000fe40000004100 */
[C---:B------:R-:W-:Y:S01]  /*63b0*/  FFMA R31, R81.reuse, R108, R31 ;  /* 0x0000006c511f7223 */ /* 0x040fe2000000001f */
[----:B------:R-:W-:Y:S01]  /*63c0*/  FFMA R28, R81, R109, R28 ;  /* 0x0000006d511c7223 */ /* 0x000fe2000000001c */
[----:B------:R-:W-:Y:S01]  /*63d0*/  F2FP.SATFINITE.E4M3.F32.PACK_AB_MERGE_C R161, R21, R20, R162 ;  /* 0x0000001415a1723e */ /* 0x000fe200048070a2 */
[----:B------:R-:W-:Y:S01]  /*63e0*/  FFMA R29, R81, R110, R29 ;  /* 0x0000006e511d7223 */ /* 0x000fe2000000001d */
[C---:B------:R-:W-:Y:S01]  /*63f0*/  FMUL R30, R78.reuse, R34 ;  /* 0x000000224e1e7220 */ /* 0x040fe20000400000 */
[----:B------:R-:W-:Y:S01]  /*6400*/  F2FP.SATFINITE.E4M3.F32.PACK_AB_MERGE_C R163, R31, R26, RZ ;  /* 0x0000001a1fa3723e */ /* 0x000fe200048070ff */
[C---:B------:R-:W-:Y:S01]  /*6410*/  FMUL R35, R78.reuse, R35 ;  /* 0x000000234e237220 */ /* 0x040fe20000400000 */
[--C-:B------:R-:W-:Y:S02]  /*6420*/  HADD2.F32 R115, -RZ, R116.reuse.H0_H0 ;  /* 0x20000074ff737230 */ /* 0x100fe40000004100 */
[----:B------:R-:W-:Y:S01]  /*6430*/  FFMA R30, R81, R111, R30 ;  /* 0x0000006f511e7223 */ /* 0x000fe2000000001e */
[----:B------:R-:W-:Y:S01]  /*6440*/  F2FP.SATFINITE.E4M3.F32.PACK_AB_MERGE_C R162, R25, R24, R163 ;  /* 0x0000001819a2723e */ /* 0x000fe200048070a3 */
[C---:B------:R-:W-:Y:S01]  /*6450*/  FFMA R35, R81.reuse, R112, R35 ;  /* 0x0000007051237223 */ /* 0x040fe20000000023 */
[C---:B------:R-:W-:Y:S01]  /*6460*/  FFMA R32, R81.reuse, R113, R32 ;  /* 0x0000007151207223 */ /* 0x040fe20000000020 */
[----:B------:R-:W-:Y:S01]  /*6470*/  FFMA R33, R81, R114, R33 ;  /* 0x0000007251217223 */ /* 0x000fe20000000021 */
[----:B------:R-:W-:Y:S02]  /*6480*/  HADD2.F32 R116, -RZ, R116.H1_H1 ;  /* 0x30000074ff747230 */ /* 0x000fe40000004100 */
        /* <DEDUP_REMOVED lines=9> */
[----:B------:R-:W-:Y:S01]  /*6520*/  HADD2.F32 R120, -RZ, R120.H1_H1 ;  /* 0x30000078ff787230 */ /* 0x000fe20000004100 */
[----:B------:R1:W-:Y:S01]  /*6530*/  STS.128 [R178+0x2010], R160 ;  /* 0x002010a0b2007388 */ /* 0x0003e20000000c00 */
[----:B------:R-:W-:Y:S01]  /*6540*/  F2FP.SATFINITE.E4M3.F32.PACK_AB_MERGE_C R184, R39, R34, RZ ;  /* 0x0000002227b8723e */ /* 0x000fe200048070ff */
[C---:B------:R-:W-:Y:S01]  /*6550*/  FMUL R38, R78.reuse, R42 ;  /* 0x0000002a4e267220 */ /* 0x040fe20000400000 */
[C---:B------:R-:W-:Y:S01]  /*6560*/  FMUL R43, R78.reuse, R43 ;  /* 0x0000002b4e2b7220 */ /* 0x040fe20000400000 */
[--C-:B------:R-:W-:Y:S01]  /*6570*/  HADD2.F32 R123, -RZ, R124.reuse.H0_H0 ;  /* 0x2000007cff7b7230 */ /* 0x100fe20000004100 */
[----:B------:R-:W-:Y:S01]  /*6580*/  F2FP.SATFINITE.E4M3.F32.PACK_AB_MERGE_C R184, R33, R32, R184 ;  /* 0x0000002021b8723e */ /* 0x000fe200048070b8 */
[C---:B------:R-:W-:Y:S01]  /*6590*/  FFMA R38, R81.reuse, R119, R38 ;  /* 0x0000007751267223 */ /* 0x040fe20000000026 */
        /* <DEDUP_REMOVED lines=12> */
[C---:B------:R-:W-:Y:S01]  /*6660*/  FFMA R45, R81.reuse, R126, R45 ;  /* 0x0000007e512d7223 */ /* 0x040fe2000000002d */
[----:B------:R-:W-:Y:S02]  /*6670*/  HADD2.F32 R128, -RZ, R128.H1_H1 ;  /* 0x30000080ff807230 */ /* 0x000fe40000004100 */
[C---:B------:R-:W-:Y:S01]  /*6680*/  FMUL R46, R78.reuse, R50 ;  /* 0x000000324e2e7220 */ /* 0x040fe20000400000 */
[C---:B------:R-:W-:Y:S01]  /*6690*/  FMUL R51, R78.reuse, R51 ;  /* 0x000000334e337220 */ /* 0x040fe20000400000 */
[--C-:B------:R-:W-:Y:S02]  /*66a0*/  HADD2.F32 R131, -RZ, R132.reuse.H0_H0 ;  /* 0x20000084ff837230 */ /* 0x100fe40000004100 */
[C---:B------:R-:W-:Y:S01]  /*66b0*/  FMUL R50, R78.reuse, R54 ;  /* 0x000000364e327220 */ /* 0x040fe20000400000 */
[C---:B------:R-:W-:Y:S01]  /*66c0*/  FFMA R46, R81.reuse, R127, R46 ;  /* 0x0000007f512e7223 */ /* 0x040fe2000000002e */
[----:B------:R-:W-:Y:S02]  /*66d0*/  HADD2.F32 R132, -RZ, R132.H1_H1 ;  /* 0x30000084ff847230 */ /* 0x000fe40000004100 */
[C---:B------:R-:W-:Y:S01]  /*66e0*/  FFMA R51, R81.reuse, R128, R51 ;  /* 0x0000008051337223 */ /* 0x040fe20000000033 */
[C---:B------:R-:W-:Y:S01]  /*66f0*/  FMUL R55, R78.reuse, R55 ;  /* 0x000000374e377220 */ /* 0x040fe20000400000 */
[C---:B------:R-:W-:Y:S01]  /*6700*/  FFMA R48, R81.reuse, R129, R48 ;  /* 0x0000008151307223 */ /* 0x040fe20000000030 */
[C---:B------:R-:W-:Y:S01]  /*6710*/  FFMA R49, R81.reuse, R130, R49 ;  /* 0x0000008251317223 */ /* 0x040fe20000000031 */
[--C-:B------:R-:W-:Y:S02]  /*6720*/  HADD2.F32 R135, -RZ, R136.reuse.H0_H0 ;  /* 0x20000088ff877230 */ /* 0x100fe40000004100 */
[C---:B------:R-:W-:Y:S01]  /*6730*/  FFMA R50, R81.reuse, R131, R50 ;  /* 0x0000008351327223 */ /* 0x040fe20000000032 */
[----:B------:R-:W-:Y:S02]  /*6740*/  HADD2.F32 R136, -RZ, R136.H1_H1 ;  /* 0x30000088ff887230 */ /* 0x000fe40000004100 */
[C---:B------:R-:W-:Y:S01]  /*6750*/  FMUL R54, R78.reuse, R58 ;  /* 0x0000003a4e367220 */ /* 0x040fe20000400000 */
        /* <DEDUP_REMOVED lines=16> */
[----:B------:R-:W-:Y:S01]  /*6860*/  FFMA R63, R81, R140, R63 ;  /* 0x0000008c513f7223 */ /* 0x000fe2000000003f */
[----:B------:R-:W-:Y:S01]  /*6870*/  FMUL R67, R78, R67 ;  /* 0x000000434e437220 */ /* 0x000fe20000400000 */
[----:B------:R-:W-:Y:S01]  /*6880*/  F2FP.SATFINITE.E4M3.F32.PACK_AB_MERGE_C R186, R47, R42, RZ ;  /* 0x0000002a2fba723e */ /* 0x000fe200048070ff */
[----:B------:R-:W-:Y:S01]  /*6890*/  FFMA R60, R81, R83, R60 ;  /* 0x00000053513c7223 */ /* 0x000fe2000000003c */
[----:B------:R-:W-:Y:S01]  /*68a0*/  F2FP.SATFINITE.E4M3.F32.PACK_AB_MERGE_C R187, R51, R46, RZ ;  /* 0x0000002e33bb723e */ /* 0x000fe200048070ff */
[C---:B------:R-:W-:Y:S01]  /*68b0*/  FFMA R61, R81.reuse, R80, R61 ;  /* 0x00000050513d7223 */ /* 0x040fe2000000003d */
[C---:B------:R-:W-:Y:S01]  /*68c0*/  FFMA R62, R81.reuse, R85, R62 ;  /* 0x00000055513e7223 */ /* 0x040fe2000000003e */
[----:B------:R-:W-:Y:S01]  /*68d0*/  FFMA R67, R81, R82, R67 ;  /* 0x0000005251437223 */ /* 0x000fe20000000043 */
[----:B------:R-:W-:Y:S02]  /*68e0*/  F2FP.SATFINITE.E4M3.F32.PACK_AB_MERGE_C R186, R41, R40, R186 ;  /* 0x0000002829ba723e */ /* 0x000fe400048070ba */
[----:B------:R-:W-:Y:S02]  /*68f0*/  F2FP.SATFINITE.E4M3.F32.PACK_AB_MERGE_C R187, R45, R44, R187 ;  /* 0x0000002c2dbb723e */ /* 0x000fe400048070bb */
[----:B------:R-:W-:Y:S02]  /*6900*/  F2FP.SATFINITE.E4M3.F32.PACK_AB_MERGE_C R188, R55, R50, RZ ;  /* 0x0000003237bc723e */ /* 0x000fe400048070ff */
[----:B------:R-:W-:Y:S01]  /*6910*/  F2FP.SATFINITE.E4M3.F32.PACK_AB_MERGE_C R189, R59, R54, RZ ;  /* 0x000000363bbd723e */ /* 0x000fe200048070ff */
[----:B------:R1:W-:Y:S01]  /*6920*/  STS.128 [R177+0x2020], R184 ;  /* 0x002020b8b1007388 */ /* 0x0003e20000000c00 */
[----:B------:R-:W-:Y:S02]  /*6930*/  F2FP.SATFINITE.E4M3.F32.PACK_AB_MERGE_C R190, R63, R58, RZ ;  /* 0x0000003a3fbe723e */ /* 0x000fe400048070ff */
[----:B------:R-:W-:Y:S02]  /*6940*/  F2FP.SATFINITE.E4M3.F32.PACK_AB_MERGE_C R182, R67, R62, RZ ;  /* 0x0000003e43b6723e */ /* 0x000fe400048070ff */
[----:B------:R-:W-:Y:S02]  /*6950*/  F2FP.SATFINITE.E4M3.F32.PACK_AB_MERGE_C R188, R49, R48, R188 ;  /* 0x0000003031bc723e */ /* 0x000fe400048070bc */
[----:B------:R-:W-:Y:S02]  /*6960*/  F2FP.SATFINITE.E4M3.F32.PACK_AB_MERGE_C R189, R53, R52, R189 ;  /* 0x0000003435bd723e */ /* 0x000fe400048070bd */
[----:B------:R-:W-:Y:S02]  /*6970*/  F2FP.SATFINITE.E4M3.F32.PACK_AB_MERGE_C R190, R57, R56, R190 ;  /* 0x0000003839be723e */ /* 0x000fe400048070be */
[----:B------:R-:W-:Y:S02]  /*6980*/  F2FP.SATFINITE.E4M3.F32.PACK_AB_MERGE_C R191, R61, R60, R182 ;  /* 0x0000003c3dbf723e */ /* 0x000fe400048070b6 */
[----:B------:R-:W-:Y:S03]  /*6990*/  IADD3 R76, PT, PT, R76, 0x1, RZ ;  /* 0x000000014c4c7810 */ /* 0x000fe60007ffe0ff */
[----:B------:R1:W-:Y:S01]  /*69a0*/  STS.128 [R176+0x2030], R188 ;  /* 0x002030bcb0007388 */ /* 0x0003e20000000c00 */
[----:B------:R-:W-:Y:S01]  /*69b0*/  @!PT LDS RZ, [RZ] ;  /* 0x00000000fffff984 */ /* 0x000fe20000000800 */
[----:B------:R-:W-:Y:S01]  /*69c0*/  @!PT LDS RZ, [RZ] ;  /* 0x00000000fffff984 */ /* 0x000fe20000000800 */
[----:B------:R-:W-:Y:S01]  /*69d0*/  @!PT LDS RZ, [RZ] ;  /* 0x00000000fffff984 */ /* 0x000fe20000000800 */
[----:B------:R-:W-:Y:S01]  /*69e0*/  @!PT LDS RZ, [RZ] ;  /* 0x00000000fffff984 */ /* 0x000fe20000000800 */
[----:B------:R3:W-:Y:S07]  /*69f0*/  MEMBAR.ALL.CTA ;  /* 0x0000000000007992 */ /* 0x0007ee0000008000 */
[----:B---3--:R-:W3:Y:S02]  /*6a00*/  FENCE.VIEW.ASYNC.S ;  /* 0x00000000000073c6 */ /* 0x008ee40000000000 */
[----:B---3--:R-:W-:Y:S06]  /*6a10*/  BAR.SYNC.DEFER_BLOCKING 0x1, 0x80 ;  /* 0x0042000000007b1d */ /* 0x008fec0000010000 */
[----:B------:R-:W-:Y:S05]  /*6a20*/  @P0 BRA `(.L_x_97) ;  /* 0x0000000000340947 */ /* 0x000fea0003800000 */
[----:B------:R-:W-:Y:S01]  /*6a30*/  UIADD3 UR12, UPT, UPT, UR43, 0x2200, URZ ;  /* 0x000022002b0c7890 */ /* 0x000fe2000fffe0ff */
[----:B------:R-:W-:Y:S01]  /*6a40*/  R2UR UR9, R155 ;  /* 0x000000009b0972ca */ /* 0x000fe200000e0000 */
[----:B------:R-:W-:Y:S01]  /*6a50*/  UIADD3 UR10, UP0, UPT, UR46, 0x680, URZ ;  /* 0x000006802e0a7890 */ /* 0x000fe2000ff1e0ff */
[----:B------:R-:W-:Y:S01]  /*6a60*/  R2UR UR8, R165 ;  /* 0x00000000a50872ca */ /* 0x000fe200000e0000 */
[----:B------:R-:W-:Y:S02]  /*6a70*/  UMOV UR7, UR36 ;  /* 0x0000002400077c82 */ /* 0x000fe40008000000 */
[----:B------:R-:W-:Y:S01]  /*6a80*/  IMAD.U32 R179, RZ, RZ, UR12 ;  /* 0x0000000cffb37e24 */ /* 0x000fe2000f8e00ff */
[----:B------:R-:W-:Y:S04]  /*6a90*/  UIADD3.X UR11, UPT, UPT, URZ, UR47, URZ, UP0, !UPT ;  /* 0x0000002fff0b7290 */ /* 0x000fe800087fe4ff */
[----:B------:R-:W-:Y:S03]  /*6aa0*/  R2UR UR4, R179 ;  /* 0x00000000b30472ca */ /* 0x000fe600000e0000 */
[----:B------:R-:W-:Y:S02]  /*6ab0*/  USHF.L.U32 UR5, UR9, 0x6, URZ ;  /* 0x0000000609057899 */ /* 0x000fe400080006ff */
[----:B------:R-:W-:Y:S09]  /*6ac0*/  USHF.L.U32 UR6, UR8, 0x7, URZ ;  /* 0x0000000708067899 */ /* 0x000ff200080006ff */
[----:B------:R3:W-:Y:S01]  /*6ad0*/  UTMASTG.3D [UR4], [UR10] ;  /* 0x000000040a0073b5 */ /* 0x0007e20008010000 */
[----:B------:R0:W-:Y:S01]  /*6ae0*/  UTMACMDFLUSH ;  /* 0x00000000000079b7 */ /* 0x0001e20000000000 */
[----:B---3--:R-:W-:Y:S04]  /*6af0*/  DEPBAR.LE SB0, 0x0 ;  /* 0x000080000000791a */ /* 0x008fe80000000000 */
.L_x_97:
[----:B------:R-:W-:Y:S05]  /*6b00*/  BSYNC.RECONVERGENT B0 ;  /* 0x0000000000007941 */ /* 0x000fea0003800200 */
.L_x_96:
[----:B------:R-:W-:Y:S01]  /*6b10*/  BAR.SYNC.DEFER_BLOCKING 0x1, 0x80 ;  /* 0x0042000000007b1d */ /* 0x000fe20000010000 */
[----:B------:R-:W-:Y:S01]  /*6b20*/  ISETP.NE.AND P2, PT, R180, RZ, PT ;  /* 0x000000ffb400720c */ /* 0x000fe20003f45270 */
[----:B------:R-:W-:Y:S01]  /*6b30*/  IMAD.IADD R155, R75, 0x1, R143 ;  /* 0x000000014b9b7824 */ /* 0x000fe200078e028f */
[----:B------:R-:W-:Y:S01]  /*6b40*/  ISETP.NE.AND P0, PT, R181, 0x2, PT ;  /* 0x00000002b500780c */ /* 0x000fe20003f05270 */
[----:B------:R-:W-:Y:S01]  /*6b50*/  IMAD.IADD R165, R77, 0x1, R154 ;  /* 0x000000014da57824 */ /* 0x000fe200078e029a */
[----:B------:R-:W-:Y:S02]  /*6b60*/  ISETP.NE.AND P1, PT, R76, 0x4, PT ;  /* 0x000000044c00780c */ /* 0x000fe40003f25270 */
[----:B------:R-:W-:Y:S02]  /*6b70*/  SEL R3, RZ, 0x1, P0 ;  /* 0x00000001ff037807 */ /* 0x000fe40000000000 */
[----:B------:R-:W-:Y:S02]  /*6b80*/  SEL R0, RZ, 0x1, P1 ;  /* 0x00000001ff007807 */ /* 0x000fe40000800000 */
[----:B------:R-:W-:Y:S02]  /*6b90*/  LOP3.LUT R174, R174, R3, RZ, 0x3c, !PT ;  /* 0x00000003aeae7212 */ /* 0x000fe400078e3cff */
[----:B------:R-:W-:Y:S02]  /*6ba0*/  LOP3.LUT R175, R175, R0, RZ, 0x3c, !PT ;  /* 0x00000000afaf7212 */ /* 0x000fe400078e3cff */
[----:B------:R-:W-:Y:S02]  /*6bb0*/  @P2 R2UR UR36, R171 ;  /* 0x00000000ab2422ca */ /* 0x000fe400000e0000 */
[----:B------:R-:W-:Y:S02]  /*6bc0*/  SEL R181, R181, RZ, P0 ;  /* 0x000000ffb5b57207 */ /* 0x000fe40000000000 */
[----:B------:R-:W-:Y:S01]  /*6bd0*/  SEL R76, R76, RZ, P1 ;  /* 0x000000ff4c4c7207 */ /* 0x000fe20000800000 */
[----:B------:R-:W-:Y:S10]  /*6be0*/  @P2 BRA `(.L_x_98) ;  /* 0xffffffdc00702947 */ /* 0x000ff4000383ffff */
[----:B------:R-:W-:Y:S05]  /*6bf0*/  EXIT ;  /* 0x000000000000794d */ /* 0x000fea0003800000 */
.L_x_19:
[----:B--2---:R2:W1:Y:S02]  /*6c00*/  SYNCS.PHASECHK.TRANS64.TRYWAIT P0, [R3+URZ+0x110], R2 ;  /* 0x00011002030075a7 */ /* 0x00446400080011ff */
[----:B-1----:R-:W-:Y:S05]  /*6c10*/  @!P0 NANOSLEEP.SYNCS 0x989680 ;  /* 0x009896800000895d */ /* 0x002fea0003900000 */
[----:B------:R-:W1:Y:S02]  /*6c20*/  @!P0 SYNCS.PHASECHK.TRANS64 P0, [R3+URZ+0x110], R2 ;  /* 0x00011002030085a7 */ /* 0x000e6400080010ff */
[----:B-1----:R-:W-:Y:S05]  /*6c30*/  @!P0 BRA `(.L_x_19) ;  /* 0xfffffffc00f08947 */ /* 0x002fea000383ffff */
[----:B------:R-:W-:Y:S05]  /*6c40*/  BRA `(.L_x_99) ;  /* 0xffffffa8006c7947 */ /* 0x000fea000383ffff */
.L_x_22:
[----:B-1----:R-:W-:-:S07]  /*6c50*/  MOV R2, UR33 ;  /* 0x0000002100027c02 */ /* 0x002fce0008000f00 */
.L_x_100:
[----:B-1----:R1:W2:Y:S02]  /*6c60*/  SYNCS.PHASECHK.TRANS64.TRYWAIT P0, [R2+URZ+0x40], R5 ;  /* 0x00004005020075a7 */ /* 0x0022a400080011ff */
[----:B--2---:R-:W-:Y:S05]  /*6c70*/  @!P0 NANOSLEEP.SYNCS 0x989680 ;  /* 0x009896800000895d */ /* 0x004fea0003900000 */
[----:B------:R-:W2:Y:S02]  /*6c80*/  @!P0 SYNCS.PHASECHK.TRANS64 P0, [R2+URZ+0x40], R5 ;  /* 0x00004005020085a7 */ /* 0x000ea400080010ff */
[----:B--2---:R-:W-:Y:S05]  /*6c90*/  @!P0 BRA `(.L_x_100) ;  /* 0xfffffffc00f08947 */ /* 0x004fea000383ffff */
[----:B------:R-:W-:Y:S05]  /*6ca0*/  BRA `(.L_x_21) ;  /* 0xffffffa800bc7947 */ /* 0x000fea000383ffff */
.L_x_28:
[----:B-1----:R-:W-:-:S07]  /*6cb0*/  MOV R2, UR17 ;  /* 0x0000001100027c02 */ /* 0x002fce0008000f00 */
.L_x_101:
[----:B-1----:R1:W2:Y:S02]  /*6cc0*/  SYNCS.PHASECHK.TRANS64.TRYWAIT P0, [R2+URZ+0x40], R5 ;  /* 0x00004005020075a7 */ /* 0x0022a400080011ff */
[----:B--2---:R-:W-:Y:S05]  /*6cd0*/  @!P0 NANOSLEEP.SYNCS 0x989680 ;  /* 0x009896800000895d */ /* 0x004fea0003900000 */
[----:B------:R-:W2:Y:S02]  /*6ce0*/  @!P0 SYNCS.PHASECHK.TRANS64 P0, [R2+URZ+0x40], R5 ;  /* 0x00004005020085a7 */ /* 0x000ea400080010ff */
[----:B--2---:R-:W-:Y:S05]  /*6cf0*/  @!P0 BRA `(.L_x_101) ;  /* 0xfffffffc00f08947 */ /* 0x004fea000383ffff */
[----:B------:R-:W-:Y:S05]  /*6d00*/  BRA `(.L_x_27) ;  /* 0xffffffac00647947 */ /* 0x000fea000383ffff */
.L_x_32:
[----:B-1----:R1:W2:Y:S02]  /*6d10*/  SYNCS.PHASECHK.TRANS64.TRYWAIT P0, [R2+URZ+0xa0], R3 ;  /* 0x0000a003020075a7 */ /* 0x0022a400080011ff */
[----:B--2---:R-:W-:Y:S05]  /*6d20*/  @!P0 NANOSLEEP.SYNCS 0x989680 ;  /* 0x009896800000895d */ /* 0x004fea0003900000 */
[----:B------:R-:W2:Y:S02]  /*6d30*/  @!P0 SYNCS.PHASECHK.TRANS64 P0, [R2+URZ+0xa0], R3 ;  /* 0x0000a003020085a7 */ /* 0x000ea400080010ff */
[----:B--2---:R-:W-:Y:S05]  /*6d40*/  @!P0 BRA `(.L_x_32) ;  /* 0xfffffffc00f08947 */ /* 0x004fea000383ffff */
[----:B------:R-:W-:Y:S05]  /*6d50*/  BRA `(.L_x_102) ;  /* 0xffffffac00f47947 */ /* 0x000fea000383ffff */
.L_x_36:
[----:B----4-:R-:W-:-:S07]  /*6d60*/  MOV R0, UR5 ;  /* 0x0000000500007c02 */ /* 0x010fce0008000f00 */
.L_x_103:
[----:B-1----:R1:W2:Y:S02]  /*6d70*/  SYNCS.PHASECHK.TRANS64.TRYWAIT P0, [R0+URZ], R3 ;  /* 0x00000003000075a7 */ /* 0x0022a400080011ff */
[----:B--2---:R-:W-:Y:S05]  /*6d80*/  @!P0 NANOSLEEP.SYNCS 0x989680 ;  /* 0x009896800000895d */ /* 0x004fea0003900000 */
[----:B------:R-:W2:Y:S02]  /*6d90*/  @!P0 SYNCS.PHASECHK.TRANS64 P0, [R0+URZ], R3 ;  /* 0x00000003000085a7 */ /* 0x000ea400080010ff */
[----:B--2---:R-:W-:Y:S05]  /*6da0*/  @!P0 BRA `(.L_x_103) ;  /* 0xfffffffc00f08947 */ /* 0x004fea000383ffff */
[----:B------:R-:W-:Y:S05]  /*6db0*/  BRA `(.L_x_104) ;  /* 0xffffffb400647947 */ /* 0x000fea000383ffff */
.L_x_37:
[----:B----4-:R-:W-:-:S07]  /*6dc0*/  MOV R0, UR5 ;  /* 0x0000000500007c02 */ /* 0x010fce0008000f00 */
.L_x_105:
[----:B-1----:R1:W2:Y:S02]  /*6dd0*/  SYNCS.PHASECHK.TRANS64.TRYWAIT P0, [R0+URZ], R3 ;  /* 0x00000003000075a7 */ /* 0x0022a400080011ff */
[----:B--2---:R-:W-:Y:S05]  /*6de0*/  @!P0 NANOSLEEP.SYNCS 0x989680 ;  /* 0x009896800000895d */ /* 0x004fea0003900000 */
[----:B------:R-:W2:Y:S02]  /*6df0*/  @!P0 SYNCS.PHASECHK.TRANS64 P0, [R0+URZ], R3 ;  /* 0x00000003000085a7 */ /* 0x000ea400080010ff */
[----:B--2---:R-:W-:Y:S05]  /*6e00*/  @!P0 BRA `(.L_x_105) ;  /* 0xfffffffc00f08947 */ /* 0x004fea000383ffff */
[----:B------:R-:W-:Y:S05]  /*6e10*/  BRA `(.L_x_106) ;  /* 0xffffffb400707947 */ /* 0x000fea000383ffff */
.L_x_38:
[----:B----4-:R-:W-:-:S07]  /*6e20*/  MOV R0, UR5 ;  /* 0x0000000500007c02 */ /* 0x010fce0008000f00 */
.L_x_107:
[----:B-1----:R1:W2:Y:S02]  /*6e30*/  SYNCS.PHASECHK.TRANS64.TRYWAIT P0, [R0+URZ], R3 ;  /* 0x00000003000075a7 */ /* 0x0022a400080011ff */
[----:B--2---:R-:W-:Y:S05]  /*6e40*/  @!P0 NANOSLEEP.SYNCS 0x989680 ;  /* 0x009896800000895d */ /* 0x004fea0003900000 */
[----:B------:R-:W2:Y:S02]  /*6e50*/  @!P0 SYNCS.PHASECHK.TRANS64 P0, [R0+URZ], R3 ;  /* 0x00000003000085a7 */ /* 0x000ea400080010ff */
[----:B--2---:R-:W-:Y:S05]  /*6e60*/  @!P0 BRA `(.L_x_107) ;  /* 0xfffffffc00f08947 */ /* 0x004fea000383ffff */
[----:B------:R-:W-:Y:S05]  /*6e70*/  BRA `(.L_x_108) ;  /* 0xffffffb4007c7947 */ /* 0x000fea000383ffff */
.L_x_39:
[----:B----4-:R-:W-:-:S07]  /*6e80*/  MOV R0, UR5 ;  /* 0x0000000500007c02 */ /* 0x010fce0008000f00 */
.L_x_109:
[----:B-1----:R1:W2:Y:S02]  /*6e90*/  SYNCS.PHASECHK.TRANS64.TRYWAIT P0, [R0+URZ], R3 ;  /* 0x00000003000075a7 */ /* 0x0022a400080011ff */
[----:B--2---:R-:W-:Y:S05]  /*6ea0*/  @!P0 NANOSLEEP.SYNCS 0x989680 ;  /* 0x009896800000895d */ /* 0x004fea0003900000 */
[----:B------:R-:W2:Y:S02]  /*6eb0*/  @!P0 SYNCS.PHASECHK.TRANS64 P0, [R0+URZ], R3 ;  /* 0x00000003000085a7 */ /* 0x000ea400080010ff */
[----:B--2---:R-:W-:Y:S05]  /*6ec0*/  @!P0 BRA `(.L_x_109) ;  /* 0xfffffffc00f08947 */ /* 0x004fea000383ffff */
[----:B------:R-:W-:Y:S05]  /*6ed0*/  BRA `(.L_x_110) ;  /* 0xffffffb400887947 */ /* 0x000fea000383ffff */
.L_x_40:
[----:B----4-:R-:W-:-:S07]  /*6ee0*/  MOV R0, UR5 ;  /* 0x0000000500007c02 */ /* 0x010fce0008000f00 */
.L_x_111:
[----:B-1----:R1:W2:Y:S02]  /*6ef0*/  SYNCS.PHASECHK.TRANS64.TRYWAIT P0, [R0+URZ], R3 ;  /* 0x00000003000075a7 */ /* 0x0022a400080011ff */
[----:B--2---:R-:W-:Y:S05]  /*6f00*/  @!P0 NANOSLEEP.SYNCS 0x989680 ;  /* 0x009896800000895d */ /* 0x004fea0003900000 */
[----:B------:R-:W2:Y:S02]  /*6f10*/  @!P0 SYNCS.PHASECHK.TRANS64 P0, [R0+URZ], R3 ;  /* 0x00000003000085a7 */ /* 0x000ea400080010ff */
[----:B--2---:R-:W-:Y:S05]  /*6f20*/  @!P0 BRA `(.L_x_111) ;  /* 0xfffffffc00f08947 */ /* 0x004fea000383ffff */
[----:B------:R-:W-:Y:S05]  /*6f30*/  BRA `(.L_x_112) ;  /* 0xffffffb400947947 */ /* 0x000fea000383ffff */
.L_x_41:
[----:B----4-:R-:W-:-:S07]  /*6f40*/  MOV R0, UR5 ;  /* 0x0000000500007c02 */ /* 0x010fce0008000f00 */
.L_x_113:
[----:B-1----:R1:W2:Y:S02]  /*6f50*/  SYNCS.PHASECHK.TRANS64.TRYWAIT P0, [R0+URZ], R3 ;  /* 0x00000003000075a7 */ /* 0x0022a400080011ff */
[----:B--2---:R-:W-:Y:S05]  /*6f60*/  @!P0 NANOSLEEP.SYNCS 0x989680 ;  /* 0x009896800000895d */ /* 0x004fea0003900000 */
[----:B------:R-:W2:Y:S02]  /*6f70*/  @!P0 SYNCS.PHASECHK.TRANS64 P0, [R0+URZ], R3 ;  /* 0x00000003000085a7 */ /* 0x000ea400080010ff */
[----:B--2---:R-:W-:Y:S05]  /*6f80*/  @!P0 BRA `(.L_x_113) ;  /* 0xfffffffc00f08947 */ /* 0x004fea000383ffff */
[----:B------:R-:W-:Y:S05]  /*6f90*/  BRA `(.L_x_114) ;  /* 0xffffffb400a07947 */ /* 0x000fea000383ffff */
.L_x_42:
[----:B----4-:R-:W-:-:S07]  /*6fa0*/  MOV R0, UR5 ;  /* 0x0000000500007c02 */ /* 0x010fce0008000f00 */
.L_x_115:
[----:B-1----:R1:W2:Y:S02]  /*6fb0*/  SYNCS.PHASECHK.TRANS64.TRYWAIT P0, [R0+URZ], R3 ;  /* 0x00000003000075a7 */ /* 0x0022a400080011ff */
[----:B--2---:R-:W-:Y:S05]  /*6fc0*/  @!P0 NANOSLEEP.SYNCS 0x989680 ;  /* 0x009896800000895d */ /* 0x004fea0003900000 */
[----:B------:R-:W2:Y:S02]  /*6fd0*/  @!P0 SYNCS.PHASECHK.TRANS64 P0, [R0+URZ], R3 ;  /* 0x00000003000085a7 */ /* 0x000ea400080010ff */
[----:B--2---:R-:W-:Y:S05]  /*6fe0*/  @!P0 BRA `(.L_x_115) ;  /* 0xfffffffc00f08947 */ /* 0x004fea000383ffff */
[----:B------:R-:W-:Y:S05]  /*6ff0*/  BRA `(.L_x_116) ;  /* 0xffffffb400ac7947 */ /* 0x000fea000383ffff */
.L_x_45:
[----:B-1----:R1:W2:Y:S02]  /*7000*/  SYNCS.PHASECHK.TRANS64.TRYWAIT P0, [R0+URZ+0x100], R5 ;  /* 0x00010005000075a7 */ /* 0x0022a400080011ff */
[----:B--2---:R-:W-:Y:S05]  /*7010*/  @!P0 NANOSLEEP.SYNCS 0x989680 ;  /* 0x009896800000895d */ /* 0x004fea0003900000 */
[----:B------:R-:W2:Y:S02]  /*7020*/  @!P0 SYNCS.PHASECHK.TRANS64 P0, [R0+URZ+0x100], R5 ;  /* 0x00010005000085a7 */ /* 0x000ea400080010ff */
[----:B--2---:R-:W-:Y:S05]  /*7030*/  @!P0 BRA `(.L_x_45) ;  /* 0xfffffffc00f08947 */ /* 0x004fea000383ffff */
[----:B------:R-:W-:Y:S05]  /*7040*/  BRA `(.L_x_117) ;  /* 0xffffffb800087947 */ /* 0x000fea000383ffff */
.L_x_46:
[----:B------:R-:W-:-:S07]  /*7050*/  MOV R0, UR5 ;  /* 0x0000000500007c02 */ /* 0x000fce0008000f00 */
.L_x_118:
[----:B-1----:R1:W2:Y:S02]  /*7060*/  SYNCS.PHASECHK.TRANS64.TRYWAIT P0, [R0+URZ+0xb0], R5 ;  /* 0x0000b005000075a7 */ /* 0x0022a400080011ff */
[----:B--2---:R-:W-:Y:S05]  /*7070*/  @!P0 NANOSLEEP.SYNCS 0x989680 ;  /* 0x009896800000895d */ /* 0x004fea0003900000 */
[----:B------:R-:W2:Y:S02]  /*7080*/  @!P0 SYNCS.PHASECHK.TRANS64 P0, [R0+URZ+0xb0], R5 ;  /* 0x0000b005000085a7 */ /* 0x000ea400080010ff */
[----:B--2---:R-:W-:Y:S05]  /*7090*/  @!P0 BRA `(.L_x_118) ;  /* 0xfffffffc00f08947 */ /* 0x004fea000383ffff */
[----:B------:R-:W-:Y:S05]  /*70a0*/  BRA `(.L_x_119) ;  /* 0xffffffb800187947 */ /* 0x000fea000383ffff */
.L_x_47:
[----:B-1----:R1:W2:Y:S02]  /*70b0*/  SYNCS.PHASECHK.TRANS64.TRYWAIT P1, [R0+URZ+0xa0], R5 ;  /* 0x0000a005000075a7 */ /* 0x0022a400080211ff */
[----:B--2---:R-:W-:Y:S05]  /*70c0*/  @!P1 NANOSLEEP.SYNCS 0x989680 ;  /* 0x009896800000995d */ /* 0x004fea0003900000 */
[----:B------:R-:W2:Y:S02]  /*70d0*/  @!P1 SYNCS.PHASECHK.TRANS64 P1, [R0+URZ+0xa0], R5 ;  /* 0x0000a005000095a7 */ /* 0x000ea400080210ff */
[----:B--2---:R-:W-:Y:S05]  /*70e0*/  @!P1 BRA `(.L_x_47) ;  /* 0xfffffffc00f09947 */ /* 0x004fea000383ffff */
[----:B------:R-:W-:Y:S05]  /*70f0*/  BRA `(.L_x_120) ;  /* 0xffffffb800487947 */ /* 0x000fea000383ffff */
.L_x_50:
[----:B------:R-:W-:-:S07]  /*7100*/  MOV R0, UR5 ;  /* 0x0000000500007c02 */ /* 0x000fce0008000f00 */
.L_x_121:
[----:B-1----:R1:W2:Y:S02]  /*7110*/  SYNCS.PHASECHK.TRANS64.TRYWAIT P0, [R0+URZ+0xb0], R3 ;  /* 0x0000b003000075a7 */ /* 0x0022a400080011ff */
[----:B--2---:R-:W-:Y:S05]  /*7120*/  @!P0 NANOSLEEP.SYNCS 0x989680 ;  /* 0x009896800000895d */ /* 0x004fea0003900000 */
[----:B------:R-:W2:Y:S02]  /*7130*/  @!P0 SYNCS.PHASECHK.TRANS64 P0, [R0+URZ+0xb0], R3 ;  /* 0x0000b003000085a7 */ /* 0x000ea400080010ff */
[----:B--2---:R-:W-:Y:S05]  /*7140*/  @!P0 BRA `(.L_x_121) ;  /* 0xfffffffc00f08947 */ /* 0x004fea000383ffff */
[----:B------:R-:W-:Y:S05]  /*7150*/  BRA `(.L_x_49) ;  /* 0xffffffb8009c7947 */ /* 0x000fea000383ffff */
.L_x_57:
[----:B-1----:R1:W2:Y:S02]  /*7160*/  SYNCS.PHASECHK.TRANS64.TRYWAIT P1, [R0+URZ+0xa0], R5 ;  /* 0x0000a005000075a7 */ /* 0x0022a400080211ff */
[----:B--2---:R-:W-:Y:S05]  /*7170*/  @!P1 NANOSLEEP.SYNCS 0x989680 ;  /* 0x009896800000995d */ /* 0x004fea0003900000 */
[----:B------:R-:W2:Y:S02]  /*7180*/  @!P1 SYNCS.PHASECHK.TRANS64 P1, [R0+URZ+0xa0], R5 ;  /* 0x0000a005000095a7 */ /* 0x000ea400080210ff */
[----:B--2---:R-:W-:Y:S05]  /*7190*/  @!P1 BRA `(.L_x_57) ;  /* 0xfffffffc00f09947 */ /* 0x004fea000383ffff */
[----:B------:R-:W-:Y:S05]  /*71a0*/  BRA `(.L_x_122) ;  /* 0xffffffc0000c7947 */ /* 0x000fea000383ffff */
.L_x_58:
[----:B------:R-:W-:-:S07]  /*71b0*/  MOV R3, UR7 ;  /* 0x0000000700037c02 */ /* 0x000fce0008000f00 */
.L_x_123:
[----:B-1----:R1:W2:Y:S02]  /*71c0*/  SYNCS.PHASECHK.TRANS64.TRYWAIT P0, [R3+URZ+0xe0], R0 ;  /* 0x0000e000030075a7 */ /* 0x0022a400080011ff */
[----:B--2---:R-:W-:Y:S05]  /*71d0*/  @!P0 NANOSLEEP.SYNCS 0x989680 ;  /* 0x009896800000895d */ /* 0x004fea0003900000 */
[----:B------:R-:W2:Y:S02]  /*71e0*/  @!P0 SYNCS.PHASECHK.TRANS64 P0, [R3+URZ+0xe0], R0 ;  /* 0x0000e000030085a7 */ /* 0x000ea400080010ff */
[----:B--2---:R-:W-:Y:S05]  /*71f0*/  @!P0 BRA `(.L_x_123) ;  /* 0xfffffffc00f08947 */ /* 0x004fea000383ffff */
[----:B------:R-:W-:Y:S05]  /*7200*/  BRA `(.L_x_124) ;  /* 0xffffffc000447947 */ /* 0x000fea000383ffff */
.L_x_61:
[----:B------:R-:W-:Y:S07]  /*7210*/  MOV R0, UR6 ;  /* 0x0000000600007c02 */ /* 0x000fee0008000f00 */
.L_x_125:
[----:B-1----:R1:W2:Y:S02]  /*7220*/  SYNCS.PHASECHK.TRANS64.TRYWAIT P0, [R0+URZ], R3 ;  /* 0x00000003000075a7 */ /* 0x0022a400080011ff */
[----:B--2---:R-:W-:Y:S05]  /*7230*/  @!P0 NANOSLEEP.SYNCS 0x989680 ;  /* 0x009896800000895d */ /* 0x004fea0003900000 */
[----:B------:R-:W2:Y:S02]  /*7240*/  @!P0 SYNCS.PHASECHK.TRANS64 P0, [R0+URZ], R3 ;  /* 0x00000003000085a7 */ /* 0x000ea400080010ff */
[----:B--2---:R-:W-:Y:S05]  /*7250*/  @!P0 BRA `(.L_x_125) ;  /* 0xfffffffc00f08947 */ /* 0x004fea000383ffff */
[----:B------:R-:W-:Y:S05]  /*7260*/  BRA `(.L_x_60) ;  /* 0xffffffc000607947 */ /* 0x000fea000383ffff */
.L_x_64:
[----:B------:R-:W-:-:S07]  /*7270*/  MOV R0, UR6 ;  /* 0x0000000600007c02 */ /* 0x000fce0008000f00 */
.L_x_126:
[----:B--2---:R2:W4:Y:S02]  /*7280*/  SYNCS.PHASECHK.TRANS64.TRYWAIT P0, [R0+URZ], R3 ;  /* 0x00000003000075a7 */ /* 0x00452400080011ff */
[----:B----4-:R-:W-:Y:S05]  /*7290*/  @!P0 NANOSLEEP.SYNCS 0x989680 ;  /* 0x009896800000895d */ /* 0x010fea0003900000 */
[----:B------:R-:W4:Y:S02]  /*72a0*/  @!P0 SYNCS.PHASECHK.TRANS64 P0, [R0+URZ], R3 ;  /* 0x00000003000085a7 */ /* 0x000f2400080010ff */
[----:B----4-:R-:W-:Y:S05]  /*72b0*/  @!P0 BRA `(.L_x_126) ;  /* 0xfffffffc00f08947 */ /* 0x010fea000383ffff */
[----:B------:R-:W-:Y:S05]  /*72c0*/  BRA `(.L_x_127) ;  /* 0xffffffc4003c7947 */ /* 0x000fea000383ffff */
.L_x_65:
[----:B------:R-:W-:-:S07]  /*72d0*/  MOV R0, UR6 ;  /* 0x0000000600007c02 */ /* 0x000fce0008000f00 */
.L_x_128:
[----:B-1----:R1:W2:Y:S02]  /*72e0*/  SYNCS.PHASECHK.TRANS64.TRYWAIT P0, [R0+URZ], R3 ;  /* 0x00000003000075a7 */ /* 0x0022a400080011ff */
[----:B--2---:R-:W-:Y:S05]  /*72f0*/  @!P0 NANOSLEEP.SYNCS 0x989680 ;  /* 0x009896800000895d */ /* 0x004fea0003900000 */
[----:B------:R-:W2:Y:S02]  /*7300*/  @!P0 SYNCS.PHASECHK.TRANS64 P0, [R0+URZ], R3 ;  /* 0x00000003000085a7 */ /* 0x000ea400080010ff */
[----:B--2---:R-:W-:Y:S05]  /*7310*/  @!P0 BRA `(.L_x_128) ;  /* 0xfffffffc00f08947 */ /* 0x004fea000383ffff */
[----:B------:R-:W-:Y:S05]  /*7320*/  BRA `(.L_x_129) ;  /* 0xffffffc400487947 */ /* 0x000fea000383ffff */
.L_x_66:
[----:B------:R-:W-:-:S07]  /*7330*/  MOV R0, UR6 ;  /* 0x0000000600007c02 */ /* 0x000fce0008000f00 */
.L_x_130:
[----:B-1----:R1:W2:Y:S02]  /*7340*/  SYNCS.PHASECHK.TRANS64.TRYWAIT P0, [R0+URZ], R3 ;  /* 0x00000003000075a7 */ /* 0x0022a400080011ff */
[----:B--2---:R-:W-:Y:S05]  /*7350*/  @!P0 NANOSLEEP.SYNCS 0x989680 ;  /* 0x009896800000895d */ /* 0x004fea0003900000 */
[----:B------:R-:W2:Y:S02]  /*7360*/  @!P0 SYNCS.PHASECHK.TRANS64 P0, [R0+URZ], R3 ;  /* 0x00000003000085a7 */ /* 0x000ea400080010ff */
[----:B--2---:R-:W-:Y:S05]  /*7370*/  @!P0 BRA `(.L_x_130) ;  /* 0xfffffffc00f08947 */ /* 0x004fea000383ffff */
[----:B------:R-:W-:Y:S05]  /*7380*/  BRA `(.L_x_131) ;  /* 0xffffffc400547947 */ /* 0x000fea000383ffff */
.L_x_67:
[----:B------:R-:W-:-:S07]  /*7390*/  MOV R0, UR7 ;  /* 0x0000000700007c02 */ /* 0x000fce0008000f00 */
.L_x_132:
[----:B-1----:R1:W2:Y:S02]  /*73a0*/  SYNCS.PHASECHK.TRANS64.TRYWAIT P0, [R0+URZ], R3 ;  /* 0x00000003000075a7 */ /* 0x0022a400080011ff */
[----:B--2---:R-:W-:Y:S05]  /*73b0*/  @!P0 NANOSLEEP.SYNCS 0x989680 ;  /* 0x009896800000895d */ /* 0x004fea0003900000 */
[----:B------:R-:W2:Y:S02]  /*73c0*/  @!P0 SYNCS.PHASECHK.TRANS64 P0, [R0+URZ], R3 ;  /* 0x00000003000085a7 */ /* 0x000ea400080010ff */
[----:B--2---:R-:W-:Y:S05]  /*73d0*/  @!P0 BRA `(.L_x_132) ;  /* 0xfffffffc00f08947 */ /* 0x004fea000383ffff */
[----:B------:R-:W-:Y:S05]  /*73e0*/  BRA `(.L_x_133) ;  /* 0xffffffc400607947 */ /* 0x000fea000383ffff */
.L_x_72:
[----:B---3--:R3:W1:Y:S02]  /*73f0*/  SYNCS.PHASECHK.TRANS64.TRYWAIT P0, [R0+URZ+0xa0], R3 ;  /* 0x0000a003000075a7 */ /* 0x00866400080011ff */
[----:B-1----:R-:W-:Y:S05]  /*7400*/  @!P0 NANOSLEEP.SYNCS 0x989680 ;  /* 0x009896800000895d */ /* 0x002fea0003900000 */
[----:B------:R-:W1:Y:S02]  /*7410*/  @!P0 SYNCS.PHASECHK.TRANS64 P0, [R0+URZ+0xa0], R3 ;  /* 0x0000a003000085a7 */ /* 0x000e6400080010ff */
[----:B-1----:R-:W-:Y:S05]  /*7420*/  @!P0 BRA `(.L_x_72) ;  /* 0xfffffffc00f08947 */ /* 0x002fea000383ffff */
[----:B------:R-:W-:Y:S05]  /*7430*/  BRA `(.L_x_134) ;  /* 0xffffffc8005c7947 */ /* 0x000fea000383ffff */
.L_x_75:
[----:B------:R-:W-:Y:S07]  /*7440*/  MOV R0, UR6 ;  /* 0x0000000600007c02 */ /* 0x000fee0008000f00 */
.L_x_135:
[----:B-1----:R1:W3:Y:S02]  /*7450*/  SYNCS.PHASECHK.TRANS64.TRYWAIT P0, [R0+URZ+0x98], R3 ;  /* 0x00009803000075a7 */ /* 0x0022e400080011ff */
[----:B---3--:R-:W-:Y:S05]  /*7460*/  @!P0 NANOSLEEP.SYNCS 0x989680 ;  /* 0x009896800000895d */ /* 0x008fea0003900000 */
[----:B------:R-:W3:Y:S02]  /*7470*/  @!P0 SYNCS.PHASECHK.TRANS64 P0, [R0+URZ+0x98], R3 ;  /* 0x00009803000085a7 */ /* 0x000ee400080010ff */
[----:B---3--:R-:W-:Y:S05]  /*7480*/  @!P0 BRA `(.L_x_135) ;  /* 0xfffffffc00f08947 */ /* 0x008fea000383ffff */
[----:B------:R-:W-:Y:S05]  /*7490*/  BRA `(.L_x_74) ;  /* 0xffffffcc00487947 */ /* 0x000fea000383ffff */
.L_x_78:
[----:B------:R-:W-:Y:S07]  /*74a0*/  MOV R3, UR6 ;  /* 0x0000000600037c02 */ /* 0x000fee0008000f00 */
.L_x_136:
[----:B-1----:R1:W2:Y:S02]  /*74b0*/  SYNCS.PHASECHK.TRANS64.TRYWAIT P2, [R3+URZ+0x88], R26 ;  /* 0x0000881a030075a7 */ /* 0x0022a400080411ff */
[----:B--2---:R-:W-:Y:S05]  /*74c0*/  @!P2 NANOSLEEP.SYNCS 0x989680 ;  /* 0x009896800000a95d */ /* 0x004fea0003900000 */
[----:B------:R-:W2:Y:S02]  /*74d0*/  @!P2 SYNCS.PHASECHK.TRANS64 P2, [R3+URZ+0x88], R26 ;  /* 0x0000881a0300a5a7 */ /* 0x000ea400080410ff */
[----:B--2---:R-:W-:Y:S05]  /*74e0*/  @!P2 BRA `(.L_x_136) ;  /* 0xfffffffc00f0a947 */ /* 0x004fea000383ffff */
[----:B------:R-:W-:Y:S05]  /*74f0*/  BRA `(.L_x_137) ;  /* 0xffffffcc00dc7947 */ /* 0x000fea000383ffff */
.L_x_81:
[----:B--2---:R2:W4:Y:S02]  /*7500*/  SYNCS.PHASECHK.TRANS64.TRYWAIT P0, [R0+URZ+0xa0], R3 ;  /* 0x0000a003000075a7 */ /* 0x00452400080011ff */
[----:B----4-:R-:W-:Y:S05]  /*7510*/  @!P0 NANOSLEEP.SYNCS 0x989680 ;  /* 0x009896800000895d */ /* 0x010fea0003900000 */
[----:B------:R-:W4:Y:S02]  /*7520*/  @!P0 SYNCS.PHASECHK.TRANS64 P0, [R0+URZ+0xa0], R3 ;  /* 0x0000a003000085a7 */ /* 0x000f2400080010ff */
[----:B----4-:R-:W-:Y:S05]  /*7530*/  @!P0 BRA `(.L_x_81) ;  /* 0xfffffffc00f08947 */ /* 0x010fea000383ffff */
[----:B------:R-:W-:Y:S05]  /*7540*/  BRA `(.L_x_138) ;  /* 0xffffffd4002c7947 */ /* 0x000fea000383ffff */
.L_x_92:
[----:B-1----:R-:W-:Y:S04]  /*7550*/  MOV R0, UR43 ;  /* 0x0000002b00007c02 */ /* 0x002fe80008000f00 */
[----:B------:R1:W2:Y:S03]  /*7560*/  SYNCS.PHASECHK.TRANS64.TRYWAIT P1, [R0+URZ+0x80], R3 ;  /* 0x00008003000075a7 */ /* 0x0002a600080211ff */
[----:B--2---:R-:W-:Y:S05]  /*7570*/  @!P1 NANOSLEEP.SYNCS 0x989680 ;  /* 0x009896800000995d */ /* 0x004fea0003900000 */
[----:B------:R-:W2:Y:S02]  /*7580*/  @!P1 SYNCS.PHASECHK.TRANS64 P1, [R0+URZ+0x80], R3 ;  /* 0x00008003000095a7 */ /* 0x000ea400080210ff */
[----:B--2---:R-:W-:Y:S05]  /*7590*/  @!P1 BRA `(.L_x_92) ;  /* 0xfffffffc00ec9947 */ /* 0x004fea000383ffff */
[----:B------:R-:W-:Y:S05]  /*75a0*/  BRA `(.L_x_91) ;  /* 0xffffffe000287947 */ /* 0x000fea000383ffff */
.L_x_94:
[----:B------:R1:W1:Y:S02]  /*75b0*/  SYNCS.PHASECHK.TRANS64.TRYWAIT P1, [R156+URZ+0xc0], R5 ;  /* 0x0000c0059c0075a7 */ /* 0x00026400080211ff */
[----:B-1----:R-:W-:Y:S05]  /*75c0*/  @!P1 NANOSLEEP.SYNCS 0x989680 ;  /* 0x009896800000995d */ /* 0x002fea0003900000 */
[----:B------:R-:W1:Y:S02]  /*75d0*/  @!P1 SYNCS.PHASECHK.TRANS64 P1, [R156+URZ+0xc0], R5 ;  /* 0x0000c0059c0095a7 */ /* 0x000e6400080210ff */
[----:B-1----:R-:W-:Y:S05]  /*75e0*/  @!P1 BRA `(.L_x_94) ;  /* 0xfffffffc00f09947 */ /* 0x002fea000383ffff */
[----:B------:R-:W-:Y:S05]  /*75f0*/  BRA `(.L_x_93) ;  /* 0xffffffe0006c7947 */ /* 0x000fea000383ffff */
        .weak           $__internal_0_$__cuda_sm10x_tcgen05_guardrail_trap_col_being_dealloced_not_returned_by_alloc
        .type           $__internal_0_$__cuda_sm10x_tcgen05_guardrail_trap_col_being_dealloced_not_returned_by_alloc,@function
        .size           $__internal_0_$__cuda_sm10x_tcgen05_guardrail_trap_col_being_dealloced_not_returned_by_alloc,($__internal_1_$__cuda_sm10x_tcgen05_guardrail_trap_phase_invalid_during_alloc - $__internal_0_$__cuda_sm10x_tcgen05_guardrail_trap_col_being_dealloced_not_returned_by_alloc)
$__internal_0_$__cuda_sm10x_tcgen05_guardrail_trap_col_being_dealloced_not_returned_by_alloc:
[----:B------:R-:W-:Y:S05]  /*7600*/  BPT.TRAP 0x1 ;  /* 0x000000040000795c */ /* 0x000fea0000300000 */
[----:B------:R-:W-:-:S04]  /*7610*/  HFMA2 R3, -RZ, RZ, 0, 0 ;  /* 0x00000000ff037431 */ /* 0x000fc800000001ff */
[----:B------:R-:W-:Y:S05]  /*7620*/  RET.REL.NODEC R2 `(_ZN7cutlass13device_kernelINS_4gemm6kernel13GemmUniversalIN4cute5tupleIJiiiiEEENS1_10collective13CollectiveMmaINS1_35MainloopSm100TmaUmmaWarpSpecializedILi8ELi2ELi4ENS5_IJNS4_1CILi1EEESB_SB_EEEEENS5_IJNSA_ILi128EEENSA_ILi64EEESE_EEENS_12float_e4m3_tENS5_IJlSB_lEEESH_SI_NS4_8TiledMMAINS4_8MMA_AtomIJNS4_10MMA_TraitsINS4_19SM100_MMA_F8F6F4_SSEJSH_SH_fSE_SF_NS4_17integral_constantINS4_4UMMA5MajorELSP_0EEESQ_NSN_INSO_7ScaleInELSR_0EEESS_EEEEEENS4_6LayoutISC_NS5_IJNSA_ILi0EEESW_SW_EEEEENS5_IJNS4_10UnderscoreESZ_SZ_EEEEENS4_13SM90_TMA_LOADENS4_14ComposedLayoutINS4_7SwizzleILi3ELi4ELi3EEENS4_18smem_ptr_flag_bitsILi8EEENSV_INS5_IJNSA_ILi8EEESE_EEENS5_IJSE_SB_EEEEEEEvNS4_8identityES12_S1C_vS1D_EENS_8epilogue10collective18CollectiveEpilogueINS1F_23Sm100TmaWarpSpecializedILi1ELi1ELi64ELb0ELb0EEEJSG_NS5_IJNSV_ISE_SB_EENSV_ISF_SB_EEEEESH_SI_SH_SI_NS1F_6fusion15FusionCallbacksIS1J_NS1N_17LinearCombinationISH_fSH_fLNS_15FloatRoundStyleE2EEESG_S1M_JEEENS4_5SM1004TMEM4LOAD26SM100_TMEM_LOAD_32dp32b64xES12_NS13_INS14_ILi2ELi4ELi3EEES17_NSV_INS5_IJS18_SF_EEENS5_IJSF_SB_EEEEEEENS4_39AutoVectorizingCopyWithAssumedAlignmentILi128EEENS4_14SM90_TMA_STOREES21_S23_S23_EEEvvEEEEvNT_6ParamsE) ;  /* 0xffffff8802747950 */ /* 0x000fea0003c3ffff */
        .weak           $__internal_1_$__cuda_sm10x_tcgen05_guardrail_trap_phase_invalid_during_alloc
        .type           $__internal_1_$__cuda_sm10x_tcgen05_guardrail_trap_phase_invalid_during_alloc,@function
        .size           $__internal_1_$__cuda_sm10x_tcgen05_guardrail_trap_phase_invalid_during_alloc,($__internal_2_$__cuda_sm10x_tcgen05_guardrail_trap_unallocated_columns_being_dealloced - $__internal_1_$__cuda_sm10x_tcgen05_guardrail_trap_phase_invalid_during_alloc)
$__internal_1_$__cuda_sm10x_tcgen05_guardrail_trap_phase_invalid_during_alloc:
[----:B------:R-:W-:Y:S05]  /*7630*/  BPT.TRAP 0x1 ;  /* 0x000000040000795c */ /* 0x000fea0000300000 */
[----:B------:R-:W-:-:S04]  /*7640*/  MOV R3, 0x0 ;  /* 0x0000000000037802 */ /* 0x000fc80000000f00 */
[----:B------:R-:W-:Y:S05]  /*7650*/  RET.REL.NODEC R2 `(_ZN7cutlass13device_kernelINS_4gemm6kernel13GemmUniversalIN4cute5tupleIJiiiiEEENS1_10collective13CollectiveMmaINS1_35MainloopSm100TmaUmmaWarpSpecializedILi8ELi2ELi4ENS5_IJNS4_1CILi1EEESB_SB_EEEEENS5_IJNSA_ILi128EEENSA_ILi64EEESE_EEENS_12float_e4m3_tENS5_IJlSB_lEEESH_SI_NS4_8TiledMMAINS4_8MMA_AtomIJNS4_10MMA_TraitsINS4_19SM100_MMA_F8F6F4_SSEJSH_SH_fSE_SF_NS4_17integral_constantINS4_4UMMA5MajorELSP_0EEESQ_NSN_INSO_7ScaleInELSR_0EEESS_EEEEEENS4_6LayoutISC_NS5_IJNSA_ILi0EEESW_SW_EEEEENS5_IJNS4_10UnderscoreESZ_SZ_EEEEENS4_13SM90_TMA_LOADENS4_14ComposedLayoutINS4_7SwizzleILi3ELi4ELi3EEENS4_18smem_ptr_flag_bitsILi8EEENSV_INS5_IJNSA_ILi8EEESE_EEENS5_IJSE_SB_EEEEEEEvNS4_8identityES12_S1C_vS1D_EENS_8epilogue10collective18CollectiveEpilogueINS1F_23Sm100TmaWarpSpecializedILi1ELi1ELi64ELb0ELb0EEEJSG_NS5_IJNSV_ISE_SB_EENSV_ISF_SB_EEEEESH_SI_SH_SI_NS1F_6fusion15FusionCallbacksIS1J_NS1N_17LinearCombinationISH_fSH_fLNS_15FloatRoundStyleE2EEESG_S1M_JEEENS4_5SM1004TMEM4LOAD26SM100_TMEM_LOAD_32dp32b64xES12_NS13_INS14_ILi2ELi4ELi3EEES17_NSV_INS5_IJS18_SF_EEENS5_IJSF_SB_EEEEEEENS4_39AutoVectorizingCopyWithAssumedAlignmentILi128EEENS4_14SM90_TMA_STOREES21_S23_S23_EEEvvEEEEvNT_6ParamsE) ;  /* 0xffffff8802687950 */ /* 0x000fea0003c3ffff */
        .weak           $__internal_2_$__cuda_sm10x_tcgen05_guardrail_trap_unallocated_columns_being_dealloced
        .type           $__internal_2_$__cuda_sm10x_tcgen05_guardrail_trap_unallocated_columns_being_dealloced,@function
        .size           $__internal_2_$__cuda_sm10x_tcgen05_guardrail_trap_unallocated_columns_being_dealloced,(.L_x_140 - $__internal_2_$__cuda_sm10x_tcgen05_guardrail_trap_unallocated_columns_being_dealloced)
$__internal_2_$__cuda_sm10x_tcgen05_guardrail_trap_unallocated_columns_being_dealloced:
[----:B------:R-:W-:Y:S05]  /*7660*/  BPT.TRAP 0x1 ;  /* 0x000000040000795c */ /* 0x000fea0000300000 */
[----:B------:R-:W-:-:S04]  /*7670*/  HFMA2 R3, -RZ, RZ, 0, 0 ;  /* 0x00000000ff037431 */ /* 0x000fc800000001ff */
[----:B------:R-:W-:Y:S05]  /*7680*/  RET.REL.NODEC R2 `(_ZN7cutlass13device_kernelINS_4gemm6kernel13GemmUniversalIN4cute5tupleIJiiiiEEENS1_10collective13CollectiveMmaINS1_35MainloopSm100TmaUmmaWarpSpecializedILi8ELi2ELi4ENS5_IJNS4_1CILi1EEESB_SB_EEEEENS5_IJNSA_ILi128EEENSA_ILi64EEESE_EEENS_12float_e4m3_tENS5_IJlSB_lEEESH_SI_NS4_8TiledMMAINS4_8MMA_AtomIJNS4_10MMA_TraitsINS4_19SM100_MMA_F8F6F4_SSEJSH_SH_fSE_SF_NS4_17integral_constantINS4_4UMMA5MajorELSP_0EEESQ_NSN_INSO_7ScaleInELSR_0EEESS_EEEEEENS4_6LayoutISC_NS5_IJNSA_ILi0EEESW_SW_EEEEENS5_IJNS4_10UnderscoreESZ_SZ_EEEEENS4_13SM90_TMA_LOADENS4_14ComposedLayoutINS4_7SwizzleILi3ELi4ELi3EEENS4_18smem_ptr_flag_bitsILi8EEENSV_INS5_IJNSA_ILi8EEESE_EEENS5_IJSE_SB_EEEEEEEvNS4_8identityES12_S1C_vS1D_EENS_8epilogue10collective18CollectiveEpilogueINS1F_23Sm100TmaWarpSpecializedILi1ELi1ELi64ELb0ELb0EEEJSG_NS5_IJNSV_ISE_SB_EENSV_ISF_SB_EEEEESH_SI_SH_SI_NS1F_6fusion15FusionCallbacksIS1J_NS1N_17LinearCombinationISH_fSH_fLNS_15FloatRoundStyleE2EEESG_S1M_JEEENS4_5SM1004TMEM4LOAD26SM100_TMEM_LOAD_32dp32b64xES12_NS13_INS14_ILi2ELi4ELi3EEES17_NSV_INS5_IJS18_SF_EEENS5_IJSF_SB_EEEEEEENS4_39AutoVectorizingCopyWithAssumedAlignmentILi128EEENS4_14SM90_TMA_STOREES21_S23_S23_EEEvvEEEEvNT_6ParamsE) ;  /* 0xffffff88025c7950 */ /* 0x000fea0003c3ffff */
.L_x_139:
[----:B------:R-:W-:-:S00]  /*7690*/  BRA `(.L_x_139) ;  /* 0xfffffffc00fc7947 */ /* 0x000fc0000383ffff */
[----:B------:R-:W-:-:S00]  /*76a0*/  NOP ;  /* 0x0000000000007918 */ /* 0x000fc00000000000 */
        /* <DEDUP_REMOVED lines=13> */
.L_x_140:


//--------------------- .nv.global.init           --------------------------
	.section	.nv.global.init,"aw",@progbits
.nv.global.init:
	.type		$str$27,@object
	.size		$str$27,($str$28 - $str$27)
$str$27:
        /*0000*/ 	.byte	0x28, 0x61, 0x64, 0x64, 0x72, 0x65, 0x73, 0x73, 0x20, 0x26, 0x20, 0x6d, 0x61, 0x73, 0x6b, 0x29
        /*0010*/ 	.byte	0x20, 0x3d, 0x3d, 0x20, 0x30, 0x00
	.type		$str$28,@object
	.size		$str$28,($str$26 - $str$28)
$str$28:
        /*0016*/ 	.byte	0x2f, 0x74, 0x6d, 0x70, 0x2f, 0x63, 0x75, 0x74, 0x6c, 0x61, 0x73, 0x73, 0x5f, 0x73, 0x77, 0x65
        /*0026*/ 	.byte	0x65, 0x70, 0x5f, 0x73, 0x72, 0x63, 0x2f, 0x69, 0x6e, 0x63, 0x6c, 0x75, 0x64, 0x65, 0x2f, 0x63
        /*0036*/ 	.byte	0x75, 0x74, 0x65, 0x2f, 0x70, 0x6f, 0x69, 0x6e, 0x74, 0x65, 0x72, 0x5f, 0x66, 0x6c, 0x61, 0x67
        /*0046*/ 	.byte	0x67, 0x65, 0x64, 0x2e, 0x68, 0x70, 0x70, 0x00
	.type		$str$26,@object
	.size		$str$26,($str$25 - $str$26)
$str$26:
        /*004e*/ 	.byte	0x2f, 0x74, 0x6d, 0x70, 0x2f, 0x63, 0x75, 0x74, 0x6c, 0x61, 0x73, 0x73, 0x5f, 0x73, 0x77, 0x65
        /*005e*/ 	.byte	0x65, 0x70, 0x5f, 0x73, 0x72, 0x63, 0x2f, 0x69, 0x6e, 0x63, 0x6c, 0x75, 0x64, 0x65, 0x2f, 0x63
        /*006e*/ 	.byte	0x75, 0x74, 0x65, 0x2f, 0x61, 0x74, 0x6f, 0x6d, 0x2f, 0x63, 0x6f, 0x70, 0x79, 0x5f, 0x74, 0x72
        /*007e*/ 	.byte	0x61, 0x69, 0x74, 0x73, 0x5f, 0x73, 0x6d, 0x31, 0x30, 0x30, 0x2e, 0x68, 0x70, 0x70, 0x00
	.type		$str$25,@object
	.size		$str$25,(__unnamed_1 - $str$25)
$str$25:
        /*008d*/ 	.byte	0x28, 0x28, 0x75, 0x69, 0x6e, 0x74, 0x33, 0x32, 0x5f, 0x74, 0x28, 0x74, 0x68, 0x72, 0x65, 0x61
        /*009d*/ 	.byte	0x64, 0x49, 0x64, 0x78, 0x2e, 0x78, 0x29, 0x20, 0x2f, 0x20, 0x33, 0x32, 0x29, 0x20, 0x25, 0x20
        /*00ad*/ 	.byte	0x34, 0x29, 0x20, 0x3d, 0x3d, 0x20, 0x28, 0x28, 0x28, 0x74, 0x6d, 0x65, 0x6d, 0x5f, 0x61, 0x64
        /*00bd*/ 	.byte	0x64, 0x72, 0x20, 0x3e, 0x3e, 0x20, 0x31, 0x36, 0x29, 0x20, 0x2f, 0x20, 0x33, 0x32, 0x29, 0x20
        /*00cd*/ 	.byte	0x25, 0x20, 0x34, 0x29, 0x00
	.type		__unnamed_1,@object
	.size		__unnamed_1,(__unnamed_2 - __unnamed_1)
__unnamed_1:
        /*00d2*/ 	.byte	0x61, 0x75, 0x74, 0x6f, 0x20, 0x63, 0x75, 0x74, 0x65, 0x3a, 0x3a, 0x61, 0x73, 0x5f, 0x70, 0x6f
        /* <DEDUP_REMOVED lines=24> */
        /*0262*/ 	.byte	0x43, 0x3c, 0x38, 0x31, 0x39, 0x32, 0x3e, 0x3e, 0x3e, 0x3e, 0x5d, 0x00
	.type		__unnamed_2,@object
	.size		__unnamed_2,(.L_2 - __unnamed_2)
__unnamed_2:
        /* <DEDUP_REMOVED lines=42> */
        /*050e*/ 	.byte	0x3e, 0x3e, 0x3e, 0x3e, 0x5d, 0x00
.L_2:


//--------------------- .nv.shared._ZN7cutlass13device_kernelINS_4gemm6kernel13GemmUniversalIN4cute5tupleIJiiiiEEENS1_10collective13CollectiveMmaINS1_35MainloopSm100TmaUmmaWarpSpecializedILi8ELi2ELi4ENS5_IJNS4_1CILi1EEESB_SB_EEEEENS5_IJNSA_ILi128EEENSA_ILi64EEESE_EEENS_12float_e4m3_tENS5_IJlSB_lEEESH_SI_NS4_8TiledMMAINS4_8MMA_AtomIJNS4_10MMA_TraitsINS4_19SM100_MMA_F8F6F4_SSEJSH_SH_fSE_SF_NS4_17integral_constantINS4_4UMMA5MajorELSP_0EEESQ_NSN_INSO_7ScaleInELSR_0EEESS_EEEEEENS4_6LayoutISC_NS5_IJNSA_ILi0EEESW_SW_EEEEENS5_IJNS4_10UnderscoreESZ_SZ_EEEEENS4_13SM90_TMA_LOADENS4_14ComposedLayoutINS4_7SwizzleILi3ELi4ELi3EEENS4_18smem_ptr_flag_bitsILi8EEENSV_INS5_IJNSA_ILi8EEESE_EEENS5_IJSE_SB_EEEEEEEvNS4_8identityES12_S1C_vS1D_EENS_8epilogue10collective18CollectiveEpilogueINS1F_23Sm100TmaWarpSpecializedILi1ELi1ELi64ELb0ELb0EEEJSG_NS5_IJNSV_ISE_SB_EENSV_ISF_SB_EEEEESH_SI_SH_SI_NS1F_6fusion15FusionCallbacksIS1J_NS1N_17LinearCombinationISH_fSH_fLNS_15FloatRoundStyleE2EEESG_S1M_JEEENS4_5SM1004TMEM4LOAD26SM100_TMEM_LOAD_32dp32b64xES12_NS13_INS14_ILi2ELi4ELi3EEES17_NSV_INS5_IJS18_SF_EEENS5_IJSF_SB_EEEEEEENS4_39AutoVectorizingCopyWithAssumedAlignmentILi128EEENS4_14SM90_TMA_STOREES21_S23_S23_EEEvvEEEEvNT_6ParamsE --------------------------
	.section	.nv.shared._ZN7cutlass13device_kernelINS_4gemm6kernel13GemmUniversalIN4cute5tupleIJiiiiEEENS1_10collective13CollectiveMmaINS1_35MainloopSm100TmaUmmaWarpSpecializedILi8ELi2ELi4ENS5_IJNS4_1CILi1EEESB_SB_EEEEENS5_IJNSA_ILi128EEENSA_ILi64EEESE_EEENS_12float_e4m3_tENS5_IJlSB_lEEESH_SI_NS4_8TiledMMAINS4_8MMA_AtomIJNS4_10MMA_TraitsINS4_19SM100_MMA_F8F6F4_SSEJSH_SH_fSE_SF_NS4_17integral_constantINS4_4UMMA5MajorELSP_0EEESQ_NSN_INSO_7ScaleInELSR_0EEESS_EEEEEENS4_6LayoutISC_NS5_IJNSA_ILi0EEESW_SW_EEEEENS5_IJNS4_10UnderscoreESZ_SZ_EEEEENS4_13SM90_TMA_LOADENS4_14ComposedLayoutINS4_7SwizzleILi3ELi4ELi3EEENS4_18smem_ptr_flag_bitsILi8EEENSV_INS5_IJNSA_ILi8EEESE_EEENS5_IJSE_SB_EEEEEEEvNS4_8identityES12_S1C_vS1D_EENS_8epilogue10collective18CollectiveEpilogueINS1F_23Sm100TmaWarpSpecializedILi1ELi1ELi64ELb0ELb0EEEJSG_NS5_IJNSV_ISE_SB_EENSV_ISF_SB_EEEEESH_SI_SH_SI_NS1F_6fusion15FusionCallbacksIS1J_NS1N_17LinearCombinationISH_fSH_fLNS_15FloatRoundStyleE2EEESG_S1M_JEEENS4_5SM1004TMEM4LOAD26SM100_TMEM_LOAD_32dp32b64xES12_NS13_INS14_ILi2ELi4ELi3EEES17_NSV_INS5_IJS18_SF_EEENS5_IJSF_SB_EEEEEEENS4_39AutoVectorizingCopyWithAssumedAlignmentILi128EEENS4_14SM90_TMA_STOREES21_S23_S23_EEEvvEEEEvNT_6ParamsE,"aw",@nobits
	.sectionflags	@""
	.align	16
	.zero		1024


//--------------------- .nv.shared.reserved.0     --------------------------
	.section	.nv.shared.reserved.0,"aw",@nobits
	.weak		__nv_reservedSMEM_offset_0_alias
	.size		__nv_reservedSMEM_offset_0_alias, 0, 64
	.other		__nv_reservedSMEM_offset_0_alias,@"STO_CUDA_RESERVED_SHARED STV_DEFAULT"
__nv_reservedSMEM_offset_0_alias:
	.zero		0
.nv.shared.reserved.0:
	.zero		64
	.weak		__nv_reservedSMEM_tcgen05_partition
	.type		__nv_reservedSMEM_tcgen05_partition,@object
	.size		__nv_reservedSMEM_tcgen05_partition,(.L_0 - __nv_reservedSMEM_tcgen05_partition)
__nv_reservedSMEM_tcgen05_partition:
	.zero		32
.L_0:


//--------------------- .nv.global                --------------------------
	.section	.nv.global,"aw",@nobits
.nv.global:
	.type		_ZN39_INTERNAL_849b78aa_4_k_cu_ddccb2b0_70904cute1_E,@object
	.size		_ZN39_INTERNAL_849b78aa_4_k_cu_ddccb2b0_70904cute1_E,(_ZN39_INTERNAL_849b78aa_4_k_cu_ddccb2b0_70904cuda3std3__45__cpo6cbeginE - _ZN39_INTERNAL_849b78aa_4_k_cu_ddccb2b0_70904cute1_E)
_ZN39_INTERNAL_849b78aa_4_k_cu_ddccb2b0_70904cute1_E:
	.zero		1
	.type		_ZN39_INTERNAL_849b78aa_4_k_cu_ddccb2b0_70904cuda3std3__45__cpo6cbeginE,@object
	.size		_ZN39_INTERNAL_849b78aa_4_k_cu_ddccb2b0_70904cuda3std3__45__cpo6cbeginE,(_ZN39_INTERNAL_849b78aa_4_k_cu_ddccb2b0_70904cuda3std3__48in_placeE - _ZN39_INTERNAL_849b78aa_4_k_cu_ddccb2b0_70904cuda3std3__45__cpo6cbeginE)
_ZN39_INTERNAL_849b78aa_4_k_cu_ddccb2b0_70904cuda3std3__45__cpo6cbeginE:
	.zero		1
	.type		_ZN39_INTERNAL_849b78aa_4_k_cu_ddccb2b0_70904cuda3std3__48in_placeE,@object
	.size		_ZN39_INTERNAL_849b78aa_4_k_cu_ddccb2b0_70904cuda3std3__48in_placeE,(_ZN39_INTERNAL_849b78aa_4_k_cu_ddccb2b0_70904cuda3std6ranges3__45__cpo9iter_moveE - _ZN39_INTERNAL_849b78aa_4_k_cu_ddccb2b0_70904cuda3std3__48in_placeE)
_ZN39_INTERNAL_849b78aa_4_k_cu_ddccb2b0_70904cuda3std3__48in_placeE:
	.zero		1
	.type		_ZN39_INTERNAL_849b78aa_4_k_cu_ddccb2b0_70904cuda3std6ranges3__45__cpo9iter_moveE,@object
	.size		_ZN39_INTERNAL_849b78aa_4_k_cu_ddccb2b0_70904cuda3std6ranges3__45__cpo9iter_moveE,(_ZN39_INTERNAL_849b78aa_4_k_cu_ddccb2b0_70904cuda3std3__45__cpo5beginE - _ZN39_INTERNAL_849b78aa_4_k_cu_ddccb2b0_70904cuda3std6ranges3__45__cpo9iter_moveE)
_ZN39_INTERNAL_849b78aa_4_k_cu_ddccb2b0_70904cuda3std6ranges3__45__cpo9iter_moveE:
	.zero		1
	.type		_ZN39_INTERNAL_849b78aa_4_k_cu_ddccb2b0_70904cuda3std3__45__cpo5beginE,@object
	.size		_ZN39_INTERNAL_849b78aa_4_k_cu_ddccb2b0_70904cuda3std3__45__cpo5beginE,(_ZN39_INTERNAL_849b78aa_4_k_cu_ddccb2b0_70904cuda3std3__441_GLOBAL__N__849b78aa_4_k_cu_ddccb2b0_70906ignoreE - _ZN39_INTERNAL_849b78aa_4_k_cu_ddccb2b0_70904cuda3std3__45__cpo5beginE)
_ZN39_INTERNAL_849b78aa_4_k_cu_ddccb2b0_70904cuda3std3__45__cpo5beginE:
	.zero		1
	.type		_ZN39_INTERNAL_849b78aa_4_k_cu_ddccb2b0_70904cuda3std3__441_GLOBAL__N__849b78aa_4_k_cu_ddccb2b0_70906ignoreE,@object
	.size		_ZN39_INTERNAL_849b78aa_4_k_cu_ddccb2b0_70904cuda3std3__441_GLOBAL__N__849b78aa_4_k_cu_ddccb2b0_70906ignoreE,(_ZN39_INTERNAL_849b78aa_4_k_cu_ddccb2b0_70904cute7productE - _ZN39_INTERNAL_849b78aa_4_k_cu_ddccb2b0_70904cuda3std3__441_GLOBAL__N__849b78aa_4_k_cu_ddccb2b0_70906ignoreE)
_ZN39_INTERNAL_849b78aa_4_k_cu_ddccb2b0_70904cuda3std3__441_GLOBAL__N__849b78aa_4_k_cu_ddccb2b0_70906ignoreE:
	.zero		1
	.type		_ZN39_INTERNAL_849b78aa_4_k_cu_ddccb2b0_70904cute7productE,@object
	.size		_ZN39_INTERNAL_849b78aa_4_k_cu_ddccb2b0_70904cute7productE,(_ZN39_INTERNAL_849b78aa_4_k_cu_ddccb2b0_70904cuda3std3__45__cpo3endE - _ZN39_INTERNAL_849b78aa_4_k_cu_ddccb2b0_70904cute7productE)
_ZN39_INTERNAL_849b78aa_4_k_cu_ddccb2b0_70904cute7productE:
	.zero		1
	.type		_ZN39_INTERNAL_849b78aa_4_k_cu_ddccb2b0_70904cuda3std3__45__cpo3endE,@object
	.size		_ZN39_INTERNAL_849b78aa_4_k_cu_ddccb2b0_70904cuda3std3__45__cpo3endE,(_ZN39_INTERNAL_849b78aa_4_k_cu_ddccb2b0_70904cuda3std3__419piecewise_constructE - _ZN39_INTERNAL_849b78aa_4_k_cu_ddccb2b0_70904cuda3std3__45__cpo3endE)
_ZN39_INTERNAL_849b78aa_4_k_cu_ddccb2b0_70904cuda3std3__45__cpo3endE:
	.zero		1
	.type		_ZN39_INTERNAL_849b78aa_4_k_cu_ddccb2b0_70904cuda3std3__419piecewise_constructE,@object
	.size		_ZN39_INTERNAL_849b78aa_4_k_cu_ddccb2b0_70904cuda3std3__419piecewise_constructE,(_ZN39_INTERNAL_849b78aa_4_k_cu_ddccb2b0_70904cuda3std3__45__cpo4cendE - _ZN39_INTERNAL_849b78aa_4_k_cu_ddccb2b0_70904cuda3std3__419piecewise_constructE)
_ZN39_INTERNAL_849b78aa_4_k_cu_ddccb2b0_70904cuda3std3__419piecewise_constructE:
	.zero		1
	.type		_ZN39_INTERNAL_849b78aa_4_k_cu_ddccb2b0_70904cuda3std3__45__cpo4cendE,@object
	.size		_ZN39_INTERNAL_849b78aa_4_k_cu_ddccb2b0_70904cuda3std3__45__cpo4cendE,(_ZN39_INTERNAL_849b78aa_4_k_cu_ddccb2b0_70904cuda3std6ranges3__45__cpo4swapE - _ZN39_INTERNAL_849b78aa_4_k_cu_ddccb2b0_70904cuda3std3__45__cpo4cendE)
_ZN39_INTERNAL_849b78aa_4_k_cu_ddccb2b0_70904cuda3std3__45__cpo4cendE:
	.zero		1
	.type		_ZN39_INTERNAL_849b78aa_4_k_cu_ddccb2b0_70904cuda3std6ranges3__45__cpo4swapE,@object
	.size		_ZN39_INTERNAL_849b78aa_4_k_cu_ddccb2b0_70904cuda3std6ranges3__45__cpo4swapE,(.L_10 - _ZN39_INTERNAL_849b78aa_4_k_cu_ddccb2b0_70904cuda3std6ranges3__45__cpo4swapE)
_ZN39_INTERNAL_849b78aa_4_k_cu_ddccb2b0_70904cuda3std6ranges3__45__cpo4swapE:
	.zero		1
.L_10:


//--------------------- .nv.constant0._ZN7cutlass13device_kernelINS_4gemm6kernel13GemmUniversalIN4cute5tupleIJiiiiEEENS1_10collective13CollectiveMmaINS1_35MainloopSm100TmaUmmaWarpSpecializedILi8ELi2ELi4ENS5_IJNS4_1CILi1EEESB_SB_EEEEENS5_IJNSA_ILi128EEENSA_ILi64EEESE_EEENS_12float_e4m3_tENS5_IJlSB_lEEESH_SI_NS4_8TiledMMAINS4_8MMA_AtomIJNS4_10MMA_TraitsINS4_19SM100_MMA_F8F6F4_SSEJSH_SH_fSE_SF_NS4_17integral_constantINS4_4UMMA5MajorELSP_0EEESQ_NSN_INSO_7ScaleInELSR_0EEESS_EEEEEENS4_6LayoutISC_NS5_IJNSA_ILi0EEESW_SW_EEEEENS5_IJNS4_10UnderscoreESZ_SZ_EEEEENS4_13SM90_TMA_LOADENS4_14ComposedLayoutINS4_7SwizzleILi3ELi4ELi3EEENS4_18smem_ptr_flag_bitsILi8EEENSV_INS5_IJNSA_ILi8EEESE_EEENS5_IJSE_SB_EEEEEEEvNS4_8identityES12_S1C_vS1D_EENS_8epilogue10collective18CollectiveEpilogueINS1F_23Sm100TmaWarpSpecializedILi1ELi1ELi64ELb0ELb0EEEJSG_NS5_IJNSV_ISE_SB_EENSV_ISF_SB_EEEEESH_SI_SH_SI_NS1F_6fusion15FusionCallbacksIS1J_NS1N_17LinearCombinationISH_fSH_fLNS_15FloatRoundStyleE2EEESG_S1M_JEEENS4_5SM1004TMEM4LOAD26SM100_TMEM_LOAD_32dp32b64xES12_NS13_INS14_ILi2ELi4ELi3EEES17_NSV_INS5_IJS18_SF_EEENS5_IJSF_SB_EEEEEEENS4_39AutoVectorizingCopyWithAssumedAlignmentILi128EEENS4_14SM90_TMA_STOREES21_S23_S23_EEEvvEEEEvNT_6ParamsE --------------------------
	.section	.nv.constant0._ZN7cutlass13device_kernelINS_4gemm6kernel13GemmUniversalIN4cute5tupleIJiiiiEEENS1_10collective13CollectiveMmaINS1_35MainloopSm100TmaUmmaWarpSpecializedILi8ELi2ELi4ENS5_IJNS4_1CILi1EEESB_SB_EEEEENS5_IJNSA_ILi128EEENSA_ILi64EEESE_EEENS_12float_e4m3_tENS5_IJlSB_lEEESH_SI_NS4_8TiledMMAINS4_8MMA_AtomIJNS4_10MMA_TraitsINS4_19SM100_MMA_F8F6F4_SSEJSH_SH_fSE_SF_NS4_17integral_constantINS4_4UMMA5MajorELSP_0EEESQ_NSN_INSO_7ScaleInELSR_0EEESS_EEEEEENS4_6LayoutISC_NS5_IJNSA_ILi0EEESW_SW_EEEEENS5_IJNS4_10UnderscoreESZ_SZ_EEEEENS4_13SM90_TMA_LOADENS4_14ComposedLayoutINS4_7SwizzleILi3ELi4ELi3EEENS4_18smem_ptr_flag_bitsILi8EEENSV_INS5_IJNSA_ILi8EEESE_EEENS5_IJSE_SB_EEEEEEEvNS4_8identityES12_S1C_vS1D_EENS_8epilogue10collective18CollectiveEpilogueINS1F_23Sm100TmaWarpSpecializedILi1ELi1ELi64ELb0ELb0EEEJSG_NS5_IJNSV_ISE_SB_EENSV_ISF_SB_EEEEESH_SI_SH_SI_NS1F_6fusion15FusionCallbacksIS1J_NS1N_17LinearCombinationISH_fSH_fLNS_15FloatRoundStyleE2EEESG_S1M_JEEENS4_5SM1004TMEM4LOAD26SM100_TMEM_LOAD_32dp32b64xES12_NS13_INS14_ILi2ELi4ELi3EEES17_NSV_INS5_IJS18_SF_EEENS5_IJSF_SB_EEEEEEENS4_39AutoVectorizingCopyWithAssumedAlignmentILi128EEENS4_14SM90_TMA_STOREES21_S23_S23_EEEvvEEEEvNT_6ParamsE,"a",@progbits
	.sectionflags	@""
	.align	4
.nv.constant0._ZN7cutlass13device_kernelINS_4gemm6kernel13GemmUniversalIN4cute5tupleIJiiiiEEENS1_10collective13CollectiveMmaINS1_35MainloopSm100TmaUmmaWarpSpecializedILi8ELi2ELi4ENS5_IJNS4_1CILi1EEESB_SB_EEEEENS5_IJNSA_ILi128EEENSA_ILi64EEESE_EEENS_12float_e4m3_tENS5_IJlSB_lEEESH_SI_NS4_8TiledMMAINS4_8MMA_AtomIJNS4_10MMA_TraitsINS4_19SM100_MMA_F8F6F4_SSEJSH_SH_fSE_SF_NS4_17integral_constantINS4_4UMMA5MajorELSP_0EEESQ_NSN_INSO_7ScaleInELSR_0EEESS_EEEEEENS4_6LayoutISC_NS5_IJNSA_ILi0EEESW_SW_EEEEENS5_IJNS4_10UnderscoreESZ_SZ_EEEEENS4_13SM90_TMA_LOADENS4_14ComposedLayoutINS4_7SwizzleILi3ELi4ELi3EEENS4_18smem_ptr_flag_bitsILi8EEENSV_INS5_IJNSA_ILi8EEESE_EEENS5_IJSE_SB_EEEEEEEvNS4_8identityES12_S1C_vS1D_EENS_8epilogue10collective18CollectiveEpilogueINS1F_23Sm100TmaWarpSpecializedILi1ELi1ELi64ELb0ELb0EEEJSG_NS5_IJNSV_ISE_SB_EENSV_ISF_SB_EEEEESH_SI_SH_SI_NS1F_6fusion15FusionCallbacksIS1J_NS1N_17LinearCombinationISH_fSH_fLNS_15FloatRoundStyleE2EEESG_S1M_JEEENS4_5SM1004TMEM4LOAD26SM100_TMEM_LOAD_32dp32b64xES12_NS13_INS14_ILi2ELi4ELi3EEES17_NSV_INS5_IJS18_SF_EEENS5_IJSF_SB_EEEEEEENS4_39AutoVectorizingCopyWithAssumedAlignmentILi128EEENS4_14SM90_TMA_STOREES21_S23_S23_EEEvvEEEEvNT_6ParamsE:
	.zero		2944


//--------------------- SYMBOLS --------------------------

	.type		.nv.reservedSmem.offset0,@object
	.size		.nv.reservedSmem.offset0,0x4
	.type		.nv.reservedSmem.cap,@object
	.size		.nv.reservedSmem.cap,0x4
	.type		__assertfail,@function
